	.headerflags	@"EF_CUDA_TEXMODE_UNIFIED EF_CUDA_64BIT_ADDRESS EF_CUDA_SM86 EF_CUDA_VIRTUAL_SM(EF_CUDA_SM86)"
	.elftype	@"ET_EXEC"


//--------------------- .nv.info                  --------------------------
	.section	.nv.info,"",@"SHT_CUDA_INFO"
	.align	4


	//----- nvinfo : EIATTR_REGCOUNT
	.align		4
        /*0000*/ 	.byte	0x04, 0x2f
        /*0002*/ 	.short	(.L_1 - .L_0)
	.align		4
.L_0:
        /*0004*/ 	.word	index@(swiglu_fwd_kernel)
        /*0008*/ 	.word	0x000000bc


	//----- nvinfo : EIATTR_MAX_STACK_SIZE
	.align		4
.L_1:
        /*000c*/ 	.byte	0x04, 0x23
        /*000e*/ 	.short	(.L_3 - .L_2)
	.align		4
.L_2:
        /*0010*/ 	.word	index@(swiglu_fwd_kernel)
        /*0014*/ 	.word	0x00000000


	//----- nvinfo : EIATTR_MIN_STACK_SIZE
	.align		4
.L_3:
        /*0018*/ 	.byte	0x04, 0x12
        /*001a*/ 	.short	(.L_5 - .L_4)
	.align		4
.L_4:
        /*001c*/ 	.word	index@(swiglu_fwd_kernel)
        /*0020*/ 	.word	0x00000000


	//----- nvinfo : EIATTR_FRAME_SIZE
	.align		4
.L_5:
        /*0024*/ 	.byte	0x04, 0x11
        /*0026*/ 	.short	(.L_7 - .L_6)
	.align		4
.L_6:
        /*0028*/ 	.word	index@(swiglu_fwd_kernel)
        /*002c*/ 	.word	0x00000000
.L_7:


//--------------------- .nv.info.swiglu_fwd_kernel --------------------------
	.section	.nv.info.swiglu_fwd_kernel,"",@"SHT_CUDA_INFO"
	.align	4


	//----- nvinfo : EIATTR_CUDA_API_VERSION
	.align		4
        /*0000*/ 	.byte	0x04, 0x37
        /*0002*/ 	.short	(.L_9 - .L_8)
.L_8:
        /*0004*/ 	.word	0x0000007b


	//----- nvinfo : EIATTR_SW2861232_WAR
	.align		4
.L_9:
        /*0008*/ 	.byte	0x01, 0x35
	.zero		2


	//----- nvinfo : EIATTR_PARAM_CBANK
	.align		4
        /*000c*/ 	.byte	0x04, 0x0a
        /*000e*/ 	.short	(.L_11 - .L_10)
	.align		4
.L_10:
        /*0010*/ 	.word	index@(.nv.constant0.swiglu_fwd_kernel)
        /*0014*/ 	.short	0x0160
        /*0016*/ 	.short	0x001c


	//----- nvinfo : EIATTR_CBANK_PARAM_SIZE
	.align		4
.L_11:
        /*0018*/ 	.byte	0x03, 0x19
        /*001a*/ 	.short	0x001c


	//----- nvinfo : EIATTR_KPARAM_INFO
	.align		4
        /*001c*/ 	.byte	0x04, 0x17
        /*001e*/ 	.short	(.L_13 - .L_12)
.L_12:
        /*0020*/ 	.word	0x00000000
        /*0024*/ 	.short	0x0003
        /*0026*/ 	.short	0x0018
        /*0028*/ 	.byte	0x00, 0xf0, 0x11, 0x00


	//----- nvinfo : EIATTR_KPARAM_INFO
	.align		4
.L_13:
        /*002c*/ 	.byte	0x04, 0x17
        /*002e*/ 	.short	(.L_15 - .L_14)
.L_14:
        /*0030*/ 	.word	0x00000000
        /*0034*/ 	.short	0x0002
        /*0036*/ 	.short	0x0010
        /*0038*/ 	.byte	0x00, 0xf0, 0x21, 0x00


	//----- nvinfo : EIATTR_KPARAM_INFO
	.align		4
.L_15:
        /*003c*/ 	.byte	0x04, 0x17
        /*003e*/ 	.short	(.L_17 - .L_16)
.L_16:
        /*0040*/ 	.word	0x00000000
        /*0044*/ 	.short	0x0001
        /*0046*/ 	.short	0x0008
        /*0048*/ 	.byte	0x00, 0xf0, 0x21, 0x00


	//----- nvinfo : EIATTR_KPARAM_INFO
	.align		4
.L_17:
        /*004c*/ 	.byte	0x04, 0x17
        /*004e*/ 	.short	(.L_19 - .L_18)
.L_18:
        /*0050*/ 	.word	0x00000000
        /*0054*/ 	.short	0x0000
        /*0056*/ 	.short	0x0000
        /*0058*/ 	.byte	0x00, 0xf0, 0x21, 0x00


	//----- nvinfo : EIATTR_MAXREG_COUNT
	.align		4
.L_19:
        /*005c*/ 	.byte	0x03, 0x1b
        /*005e*/ 	.short	0x00ff


	//----- nvinfo : EIATTR_EXIT_INSTR_OFFSETS
	.align		4
        /*0060*/ 	.byte	0x04, 0x1c
        /*0062*/ 	.short	(.L_21 - .L_20)


	//   ....[0]....
.L_20:
        /*0064*/ 	.word	0x000071d0


	//   ....[1]....
        /*0068*/ 	.word	0x00007200


	//----- nvinfo : EIATTR_MAX_THREADS
	.align		4
.L_21:
        /*006c*/ 	.byte	0x04, 0x05
        /*006e*/ 	.short	(.L_23 - .L_22)
.L_22:
        /*0070*/ 	.word	0x00000020
        /*0074*/ 	.word	0x00000001
        /*0078*/ 	.word	0x00000001
.L_23:


//--------------------- .nv.rel.action            --------------------------
	.section	.nv.rel.action,"",@"SHT_CUDA_RELOCINFO"
	.align	8
	.sectionentsize	8
        /*0000*/ 	.byte	0x73, 0x00, 0x00, 0x00, 0x00, 0x00, 0x00, 0x00, 0x00, 0x00, 0x00, 0x11, 0x25, 0x00, 0x05, 0x36


//--------------------- .nv.constant0.swiglu_fwd_kernel --------------------------
	.section	.nv.constant0.swiglu_fwd_kernel,"a",@progbits
	.align	4
.nv.constant0.swiglu_fwd_kernel:
	.zero		380


//--------------------- .text.swiglu_fwd_kernel   --------------------------
	.section	.text.swiglu_fwd_kernel,"ax",@progbits
	.sectioninfo	@"SHI_REGISTERS=188"
	.align	128
        .global         swiglu_fwd_kernel
        .type           swiglu_fwd_kernel,@function
        .size           swiglu_fwd_kernel,(.L_x_1 - swiglu_fwd_kernel)
        .other          swiglu_fwd_kernel,@"STO_CUDA_ENTRY STV_DEFAULT"
swiglu_fwd_kernel:
.text.swiglu_fwd_kernel:
[----:B------:R-:W-:-:S02]  /*0000*/  IMAD.MOV.U32 R1, RZ, RZ, c[0x0][0x28] ;  /* 0x00000a00ff017624 */ /* 0x000fc400078e00ff */
[----:B------:R-:W0:Y:S01]  /*0010*/  S2R R0, SR_TID.X ;  /* 0x0000000000007919 */ /* 0x000e220000002100 */
[----:B------:R-:W-:Y:S01]  /*0020*/  IMAD.MOV.U32 R2, RZ, RZ, 0x2 ;  /* 0x00000002ff027424 */ /* 0x000fe200078e00ff */
[----:B------:R-:W-:Y:S02]  /*0030*/  ULDC.64 UR4, c[0x0][0x118] ;  /* 0x0000460000047ab9 */ /* 0x000fe40000000a00 */
[----:B------:R-:W1:Y:S01]  /*0040*/  S2R R121, SR_CTAID.X ;  /* 0x0000000000797919 */ /* 0x000e620000002500 */
[----:B0-----:R-:W-:-:S05]  /*0050*/  IMAD.SHL.U32 R0, R0, 0x8, RZ ;  /* 0x0000000800007824 */ /* 0x001fca00078e00ff */
[----:B------:R-:W-:-:S05]  /*0060*/  LOP3.LUT R0, R0, 0xf8, RZ, 0xc0, !PT ;  /* 0x000000f800007812 */ /* 0x000fca00078ec0ff */
[--C-:B-1----:R-:W-:Y:S01]  /*0070*/  IMAD R121, R121, 0x800, R0.reuse ;  /* 0x0000080079797824 */ /* 0x102fe200078e0200 */
[----:B------:R-:W-:-:S03]  /*0080*/  PRMT R0, RZ, 0x7610, R0 ;  /* 0x00007610ff007816 */ /* 0x000fc60000000000 */
[C---:B------:R-:W-:Y:S01]  /*0090*/  IMAD.WIDE R4, R121.reuse, R2, c[0x0][0x160] ;  /* 0x0000580079047625 */ /* 0x040fe200078e0202 */
[----:B------:R-:W-:-:S13]  /*00a0*/  ISETP.GE.AND P1, PT, R121, c[0x0][0x178], PT ;  /* 0x00005e0079007a0c */ /* 0x000fda0003f26270 */
[----:B------:R-:W2:Y:S01]  /*00b0*/  @!P1 LDG.E.U16 R0, [R4.64] ;  /* 0x0000000404009981 */ /* 0x000ea2000c1e1500 */
[----:B------:R-:W-:Y:S01]  /*00c0*/  PRMT R11, RZ, 0x7610, R11 ;  /* 0x00007610ff0b7816 */ /* 0x000fe2000000000b */
[C---:B------:R-:W-:Y:S01]  /*00d0*/  IMAD.WIDE R2, R121.reuse, R2, c[0x0][0x168] ;  /* 0x00005a0079027625 */ /* 0x040fe200078e0202 */
[C---:B------:R-:W-:Y:S02]  /*00e0*/  IADD3 R130, R121.reuse, 0x6, RZ ;  /* 0x0000000679827810 */ /* 0x040fe40007ffe0ff */
[----:B------:R-:W-:Y:S02]  /*00f0*/  PRMT R131, RZ, 0x7610, R131 ;  /* 0x00007610ff837816 */ /* 0x000fe40000000083 */
[----:B------:R-:W3:Y:S01]  /*0100*/  @!P1 LDG.E.U16 R11, [R2.64] ;  /* 0x00000004020b9981 */ /* 0x000ee2000c1e1500 */
[C---:B------:R-:W-:Y:S02]  /*0110*/  IADD3 R183, R121.reuse, 0x100, RZ ;  /* 0x0000010079b77810 */ /* 0x040fe40007ffe0ff */
[----:B------:R-:W-:-:S02]  /*0120*/  IADD3 R118, R121, 0x1, RZ ;  /* 0x0000000179767810 */ /* 0x000fc40007ffe0ff */
[----:B------:R-:W-:Y:S02]  /*0130*/  PRMT R133, RZ, 0x7610, R133 ;  /* 0x00007610ff857816 */ /* 0x000fe40000000085 */
[C---:B------:R-:W-:Y:S02]  /*0140*/  IADD3 R185, R121.reuse, 0x101, RZ ;  /* 0x0000010179b97810 */ /* 0x040fe40007ffe0ff */
[----:B------:R-:W-:Y:S02]  /*0150*/  ISETP.GE.AND P4, PT, R118, c[0x0][0x178], PT ;  /* 0x00005e0076007a0c */ /* 0x000fe40003f86270 */
[----:B------:R-:W-:Y:S02]  /*0160*/  PRMT R6, RZ, 0x7610, R6 ;  /* 0x00007610ff067816 */ /* 0x000fe40000000006 */
[----:B------:R-:W-:Y:S02]  /*0170*/  PRMT R134, RZ, 0x7610, R134 ;  /* 0x00007610ff867816 */ /* 0x000fe40000000086 */
[----:B------:R-:W-:-:S07]  /*0180*/  IADD3 R179, R121, 0x102, RZ ;  /* 0x0000010279b37810 */ /* 0x000fce0007ffe0ff */
[----:B------:R-:W4:Y:S01]  /*0190*/  @!P4 LDG.E.U16 R6, [R4.64+0x2] ;  /* 0x000002040406c981 */ /* 0x000f22000c1e1500 */
[----:B------:R-:W-:Y:S02]  /*01a0*/  PRMT R127, RZ, 0x7610, R127 ;  /* 0x00007610ff7f7816 */ /* 0x000fe4000000007f */
[C---:B------:R-:W-:Y:S02]  /*01b0*/  IADD3 R180, R121.reuse, 0x103, RZ ;  /* 0x0000010379b47810 */ /* 0x040fe40007ffe0ff */
[----:B------:R-:W-:Y:S02]  /*01c0*/  PRMT R126, RZ, 0x7610, R126 ;  /* 0x00007610ff7e7816 */ /* 0x000fe4000000007e */
[C---:B------:R-:W-:Y:S02]  /*01d0*/  IADD3 R175, R121.reuse, 0x104, RZ ;  /* 0x0000010479af7810 */ /* 0x040fe40007ffe0ff */
[----:B------:R-:W-:Y:S02]  /*01e0*/  PRMT R123, RZ, 0x7610, R123 ;  /* 0x00007610ff7b7816 */ /* 0x000fe4000000007b */
[----:B------:R-:W-:-:S02]  /*01f0*/  IADD3 R178, R121, 0x105, RZ ;  /* 0x0000010579b27810 */ /* 0x000fc40007ffe0ff */
[C---:B------:R-:W-:Y:S02]  /*0200*/  IADD3 R120, R121.reuse, 0x2, RZ ;  /* 0x0000000279787810 */ /* 0x040fe40007ffe0ff */
[----:B------:R-:W-:Y:S02]  /*0210*/  PRMT R7, RZ, 0x7610, R7 ;  /* 0x00007610ff077816 */ /* 0x000fe40000000007 */
[----:B------:R-:W-:Y:S02]  /*0220*/  ISETP.GE.AND P3, PT, R120, c[0x0][0x178], PT ;  /* 0x00005e0078007a0c */ /* 0x000fe40003f66270 */
[----:B------:R-:W-:Y:S02]  /*0230*/  PRMT R122, RZ, 0x7610, R122 ;  /* 0x00007610ff7a7816 */ /* 0x000fe4000000007a */
[----:B------:R-:W-:Y:S02]  /*0240*/  IADD3 R173, R121, 0x106, RZ ;  /* 0x0000010679ad7810 */ /* 0x000fe40007ffe0ff */
[----:B------:R-:W-:-:S07]  /*0250*/  PRMT R113, RZ, 0x7610, R113 ;  /* 0x00007610ff717816 */ /* 0x000fce0000000071 */
[----:B------:R-:W5:Y:S01]  /*0260*/  @!P3 LDG.E.U16 R7, [R4.64+0x4] ;  /* 0x000004040407b981 */ /* 0x000f62000c1e1500 */
[C---:B------:R-:W-:Y:S02]  /*0270*/  IADD3 R174, R121.reuse, 0x107, RZ ;  /* 0x0000010779ae7810 */ /* 0x040fe40007ffe0ff */
[----:B------:R-:W-:Y:S02]  /*0280*/  IADD3 R117, R121, 0x3, RZ ;  /* 0x0000000379757810 */ /* 0x000fe40007ffe0ff */
[----:B------:R-:W-:Y:S02]  /*0290*/  PRMT R112, RZ, 0x7610, R112 ;  /* 0x00007610ff707816 */ /* 0x000fe40000000070 */
[----:B------:R-:W-:Y:S02]  /*02a0*/  ISETP.GE.AND P2, PT, R117, c[0x0][0x178], PT ;  /* 0x00005e0075007a0c */ /* 0x000fe40003f46270 */
[----:B------:R-:W-:Y:S02]  /*02b0*/  IADD3 R171, R121, 0x200, RZ ;  /* 0x0000020079ab7810 */ /* 0x000fe40007ffe0ff */
[----:B------:R-:W-:-:S02]  /*02c0*/  PRMT R8, RZ, 0x7610, R8 ;  /* 0x00007610ff087816 */ /* 0x000fc40000000008 */
[----:B------:R-:W-:Y:S02]  /*02d0*/  PRMT R109, RZ, 0x7610, R109 ;  /* 0x00007610ff6d7816 */ /* 0x000fe4000000006d */
[----:B------:R-:W-:-:S05]  /*02e0*/  IADD3 R172, R121, 0x201, RZ ;  /* 0x0000020179ac7810 */ /* 0x000fca0007ffe0ff */
[----:B------:R-:W3:Y:S01]  /*02f0*/  @!P2 LDG.E.U16 R8, [R4.64+0x6] ;  /* 0x000006040408a981 */ /* 0x000ee2000c1e1500 */
[----:B------:R-:W-:Y:S02]  /*0300*/  PRMT R108, RZ, 0x7610, R108 ;  /* 0x00007610ff6c7816 */ /* 0x000fe4000000006c */
[C---:B------:R-:W-:Y:S02]  /*0310*/  IADD3 R169, R121.reuse, 0x202, RZ ;  /* 0x0000020279a97810 */ /* 0x040fe40007ffe0ff */
[----:B------:R-:W-:Y:S02]  /*0320*/  PRMT R105, RZ, 0x7610, R105 ;  /* 0x00007610ff697816 */ /* 0x000fe40000000069 */
[C---:B------:R-:W-:Y:S02]  /*0330*/  IADD3 R170, R121.reuse, 0x203, RZ ;  /* 0x0000020379aa7810 */ /* 0x040fe40007ffe0ff */
[----:B------:R-:W-:Y:S02]  /*0340*/  PRMT R104, RZ, 0x7610, R104 ;  /* 0x00007610ff687816 */ /* 0x000fe40000000068 */
[----:B------:R-:W-:-:S02]  /*0350*/  IADD3 R167, R121, 0x204, RZ ;  /* 0x0000020479a77810 */ /* 0x000fc40007ffe0ff */
[----:B------:R-:W-:Y:S02]  /*0360*/  IADD3 R119, R121, 0x4, RZ ;  /* 0x0000000479777810 */ /* 0x000fe40007ffe0ff */
[----:B------:R-:W-:Y:S02]  /*0370*/  PRMT R9, RZ, 0x7610, R9 ;  /* 0x00007610ff097816 */ /* 0x000fe40000000009 */
[----:B------:R-:W-:Y:S02]  /*0380*/  ISETP.GE.AND P6, PT, R119, c[0x0][0x178], PT ;  /* 0x00005e0077007a0c */ /* 0x000fe40003fc6270 */
[----:B------:R-:W-:Y:S02]  /*0390*/  PRMT R101, RZ, 0x7610, R101 ;  /* 0x00007610ff657816 */ /* 0x000fe40000000065 */
[----:B------:R-:W-:Y:S02]  /*03a0*/  IADD3 R168, R121, 0x205, RZ ;  /* 0x0000020579a87810 */ /* 0x000fe40007ffe0ff */
[----:B------:R-:W-:-:S07]  /*03b0*/  PRMT R100, RZ, 0x7610, R100 ;  /* 0x00007610ff647816 */ /* 0x000fce0000000064 */
[----:B------:R-:W3:Y:S01]  /*03c0*/  @!P6 LDG.E.U16 R9, [R4.64+0x8] ;  /* 0x000008040409e981 */ /* 0x000ee2000c1e1500 */
[C---:B------:R-:W-:Y:S02]  /*03d0*/  IADD3 R165, R121.reuse, 0x206, RZ ;  /* 0x0000020679a57810 */ /* 0x040fe40007ffe0ff */
[C---:B------:R-:W-:Y:S02]  /*03e0*/  IADD3 R116, R121.reuse, 0x5, RZ ;  /* 0x0000000579747810 */ /* 0x040fe40007ffe0ff */
[----:B------:R-:W-:Y:S02]  /*03f0*/  PRMT R97, RZ, 0x7610, R97 ;  /* 0x00007610ff617816 */ /* 0x000fe40000000061 */
[----:B------:R-:W-:Y:S02]  /*0400*/  ISETP.GE.AND P5, PT, R116, c[0x0][0x178], PT ;  /* 0x00005e0074007a0c */ /* 0x000fe40003fa6270 */
[----:B------:R-:W-:Y:S02]  /*0410*/  PRMT R10, RZ, 0x7610, R10 ;  /* 0x00007610ff0a7816 */ /* 0x000fe4000000000a */
[----:B------:R-:W-:-:S02]  /*0420*/  IADD3 R166, R121, 0x207, RZ ;  /* 0x0000020779a67810 */ /* 0x000fc40007ffe0ff */
[----:B------:R-:W-:Y:S02]  /*0430*/  PRMT R94, RZ, 0x7610, R94 ;  /* 0x00007610ff5e7816 */ /* 0x000fe4000000005e */
[----:B------:R-:W-:-:S05]  /*0440*/  IADD3 R163, R121, 0x300, RZ ;  /* 0x0000030079a37810 */ /* 0x000fca0007ffe0ff */
[----:B------:R-:W3:Y:S01]  /*0450*/  @!P5 LDG.E.U16 R10, [R4.64+0xa] ;  /* 0x00000a04040ad981 */ /* 0x000ee2000c1e1500 */
[----:B------:R-:W-:Y:S02]  /*0460*/  PRMT R13, RZ, 0x7610, R13 ;  /* 0x00007610ff0d7816 */ /* 0x000fe4000000000d */
[----:B------:R-:W-:Y:S02]  /*0470*/  PRMT R93, RZ, 0x7610, R93 ;  /* 0x00007610ff5d7816 */ /* 0x000fe4000000005d */
[C---:B------:R-:W-:Y:S02]  /*0480*/  IADD3 R164, R121.reuse, 0x301, RZ ;  /* 0x0000030179a47810 */ /* 0x040fe40007ffe0ff */
[----:B------:R-:W-:Y:S01]  /*0490*/  PRMT R90, RZ, 0x7610, R90 ;  /* 0x00007610ff5a7816 */ /* 0x000fe2000000005a */
[----:B------:R-:W3:Y:S01]  /*04a0*/  @!P3 LDG.E.U16 R13, [R2.64+0x4] ;  /* 0x00000404020db981 */ /* 0x000ee2000c1e1500 */
[----:B------:R-:W-:Y:S02]  /*04b0*/  PRMT R14, RZ, 0x7610, R14 ;  /* 0x00007610ff0e7816 */ /* 0x000fe4000000000e */
[----:B------:R-:W-:-:S02]  /*04c0*/  IADD3 R161, R121, 0x302, RZ ;  /* 0x0000030279a17810 */ /* 0x000fc40007ffe0ff */
[----:B------:R-:W-:Y:S02]  /*04d0*/  PRMT R85, RZ, 0x7610, R85 ;  /* 0x00007610ff557816 */ /* 0x000fe40000000055 */
[C---:B------:R-:W-:Y:S01]  /*04e0*/  IADD3 R162, R121.reuse, 0x303, RZ ;  /* 0x0000030379a27810 */ /* 0x040fe20007ffe0ff */
[----:B------:R-:W3:Y:S01]  /*04f0*/  @!P2 LDG.E.U16 R14, [R2.64+0x6] ;  /* 0x00000604020ea981 */ /* 0x000ee2000c1e1500 */
[----:B------:R-:W-:Y:S02]  /*0500*/  PRMT R12, RZ, 0x7610, R12 ;  /* 0x00007610ff0c7816 */ /* 0x000fe4000000000c */
[----:B------:R-:W-:Y:S02]  /*0510*/  PRMT R84, RZ, 0x7610, R84 ;  /* 0x00007610ff547816 */ /* 0x000fe40000000054 */
[----:B------:R-:W-:Y:S02]  /*0520*/  IADD3 R159, R121, 0x304, RZ ;  /* 0x00000304799f7810 */ /* 0x000fe40007ffe0ff */
[----:B------:R-:W-:Y:S01]  /*0530*/  PRMT R81, RZ, 0x7610, R81 ;  /* 0x00007610ff517816 */ /* 0x000fe20000000051 */
[----:B------:R-:W3:Y:S01]  /*0540*/  @!P4 LDG.E.U16 R12, [R2.64+0x2] ;  /* 0x00000204020cc981 */ /* 0x000ee2000c1e1500 */
[----:B--2---:R-:W-:-:S02]  /*0550*/  SEL R0, R0, RZ, !P1 ;  /* 0x000000ff00007207 */ /* 0x004fc40004800000 */
[----:B------:R-:W-:Y:S02]  /*0560*/  ISETP.GE.AND P1, PT, R130, c[0x0][0x178], PT ;  /* 0x00005e0082007a0c */ /* 0x000fe40003f26270 */
[----:B------:R-:W-:Y:S01]  /*0570*/  IADD3 R160, R121, 0x305, RZ ;  /* 0x0000030579a07810 */ /* 0x000fe20007ffe0ff */
[----:B------:R-:W-:Y:S01]  /*0580*/  HADD2.F32 R25, -RZ, R0.H0_H0 ;  /* 0x20000000ff197230 */ /* 0x000fe20000004100 */
[----:B------:R-:W-:-:S04]  /*0590*/  PRMT R80, RZ, 0x7610, R80 ;  /* 0x00007610ff507816 */ /* 0x000fc80000000050 */
[----:B------:R-:W-:Y:S01]  /*05a0*/  FADD R0, RZ, -R25 ;  /* 0x80000019ff007221 */ /* 0x000fe20000000000 */
[----:B------:R-:W-:-:S03]  /*05b0*/  IADD3 R157, R121, 0x306, RZ ;  /* 0x00000306799d7810 */ /* 0x000fc60007ffe0ff */
[----:B------:R-:W-:Y:S01]  /*05c0*/  FMUL R15, R0, 1.4426950216293334961 ;  /* 0x3fb8aa3b000f7820 */ /* 0x000fe20000400000 */
[----:B------:R0:W2:Y:S01]  /*05d0*/  @!P1 LDG.E.U16 R131, [R4.64+0xc] ;  /* 0x00000c0404839981 */ /* 0x0000a2000c1e1500 */
[----:B------:R-:W-:-:S03]  /*05e0*/  ISETP.GE.AND P1, PT, R183, c[0x0][0x178], PT ;  /* 0x00005e00b7007a0c */ /* 0x000fc60003f26270 */
[----:B------:R-:W-:-:S10]  /*05f0*/  FSETP.GEU.AND P0, PT, R15, -126, PT ;  /* 0xc2fc00000f00780b */ /* 0x000fd40003f0e000 */
[----:B------:R0:W2:Y:S01]  /*0600*/  @!P1 LDG.E.U16 R133, [R4.64+0x200] ;  /* 0x0002000404859981 */ /* 0x0000a2000c1e1500 */
[----:B------:R-:W-:-:S13]  /*0610*/  ISETP.GE.AND P1, PT, R185, c[0x0][0x178], PT ;  /* 0x00005e00b9007a0c */ /* 0x000fda0003f26270 */
        /* <DEDUP_REMOVED lines=39> */
[----:B------:R-:W-:Y:S02]  /*0890*/  ISETP.GE.AND P1, PT, R160, c[0x0][0x178], PT ;  /* 0x00005e00a0007a0c */ /* 0x000fe40003f26270 */
[----:B------:R-:W-:-:S11]  /*08a0*/  PRMT R77, RZ, 0x7610, R77 ;  /* 0x00007610ff4d7816 */ /* 0x000fd6000000004d */
[----:B------:R0:W2:Y:S01]  /*08b0*/  @!P1 LDG.E.U16 R80, [R4.64+0x60a] ;  /* 0x00060a0404509981 */ /* 0x0000a2000c1e1500 */
[----:B------:R-:W-:Y:S02]  /*08c0*/  ISETP.GE.AND P1, PT, R157, c[0x0][0x178], PT ;  /* 0x00005e009d007a0c */ /* 0x000fe40003f26270 */
[----:B------:R-:W-:Y:S01]  /*08d0*/  IADD3 R158, R121, 0x307, RZ ;  /* 0x00000307799e7810 */ /* 0x000fe20007ffe0ff */
[----:B------:R-:W-:Y:S01]  /*08e0*/  @!P0 FMUL R15, R15, 0.5 ;  /* 0x3f0000000f0f8820 */ /* 0x000fe20000400000 */
[----:B----4-:R-:W-:-:S03]  /*08f0*/  SEL R0, R6, RZ, !P4 ;  /* 0x000000ff06007207 */ /* 0x010fc60006000000 */
[----:B------:R-:W1:Y:S06]  /*0900*/  MUFU.EX2 R6, R15 ;  /* 0x0000000f00067308 */ /* 0x000e6c0000000800 */
[----:B------:R0:W4:Y:S01]  /*0910*/  @!P1 LDG.E.U16 R77, [R4.64+0x60c] ;  /* 0x00060c04044d9981 */ /* 0x000122000c1e1500 */
[----:B------:R-:W-:Y:S01]  /*0920*/  ISETP.GE.AND P1, PT, R158, c[0x0][0x178], PT ;  /* 0x00005e009e007a0c */ /* 0x000fe20003f26270 */
[----:B------:R-:W-:Y:S01]  /*0930*/  HADD2.F32 R24, -RZ, R0.H0_H0 ;  /* 0x20000000ff187230 */ /* 0x000fe20000004100 */
[----:B------:R-:W-:Y:S02]  /*0940*/  PRMT R76, RZ, 0x7610, R76 ;  /* 0x00007610ff4c7816 */ /* 0x000fe4000000004c */
[----:B------:R-:W-:-:S02]  /*0950*/  IADD3 R155, R121, 0x400, RZ ;  /* 0x00000400799b7810 */ /* 0x000fc40007ffe0ff */
[----:B------:R-:W-:-:S04]  /*0960*/  FADD R0, RZ, -R24 ;  /* 0x80000018ff007221 */ /* 0x000fc80000000000 */
[----:B------:R-:W-:-:S03]  /*0970*/  FMUL R16, R0, 1.4426950216293334961 ;  /* 0x3fb8aa3b00107820 */ /* 0x000fc60000400000 */
[----:B------:R0:W2:Y:S01]  /*0980*/  @!P1 LDG.E.U16 R76, [R4.64+0x60e] ;  /* 0x00060e04044c9981 */ /* 0x0000a2000c1e1500 */
[----:B------:R-:W-:Y:S01]  /*0990*/  ISETP.GE.AND P1, PT, R155, c[0x0][0x178], PT ;  /* 0x00005e009b007a0c */ /* 0x000fe20003f26270 */
[----:B-1----:R-:W-:Y:S01]  /*09a0*/  @!P0 FMUL R6, R6, R6 ;  /* 0x0000000606068220 */ /* 0x002fe20000400000 */
[----:B------:R-:W-:Y:S02]  /*09b0*/  FSETP.GEU.AND P0, PT, R16, -126, PT ;  /* 0xc2fc00001000780b */ /* 0x000fe40003f0e000 */
[----:B------:R-:W-:Y:S02]  /*09c0*/  PRMT R73, RZ, 0x7610, R73 ;  /* 0x00007610ff497816 */ /* 0x000fe40000000049 */
[----:B------:R-:W-:-:S07]  /*09d0*/  IADD3 R156, R121, 0x401, RZ ;  /* 0x00000401799c7810 */ /* 0x000fce0007ffe0ff */
[----:B------:R0:W2:Y:S01]  /*09e0*/  @!P1 LDG.E.U16 R73, [R4.64+0x800] ;  /* 0x0008000404499981 */ /* 0x0000a2000c1e1500 */
[----:B------:R-:W-:Y:S01]  /*09f0*/  ISETP.GE.AND P1, PT, R156, c[0x0][0x178], PT ;  /* 0x00005e009c007a0c */ /* 0x000fe20003f26270 */
[----:B------:R-:W-:Y:S01]  /*0a00*/  @!P0 FMUL R16, R16, 0.5 ;  /* 0x3f00000010108820 */ /* 0x000fe20000400000 */
[----:B------:R-:W-:Y:S02]  /*0a10*/  PRMT R72, RZ, 0x7610, R72 ;  /* 0x00007610ff487816 */ /* 0x000fe40000000048 */
[----:B------:R-:W-:Y:S01]  /*0a20*/  IADD3 R153, R121, 0x402, RZ ;  /* 0x0000040279997810 */ /* 0x000fe20007ffe0ff */
[----:B------:R-:W1:Y:S08]  /*0a30*/  MUFU.EX2 R17, R16 ;  /* 0x0000001000117308 */ /* 0x000e700000000800 */
[----:B------:R0:W2:Y:S01]  /*0a40*/  @!P1 LDG.E.U16 R72, [R4.64+0x802] ;  /* 0x0008020404489981 */ /* 0x0000a2000c1e1500 */
[----:B------:R-:W-:Y:S01]  /*0a50*/  ISETP.GE.AND P1, PT, R153, c[0x0][0x178], PT ;  /* 0x00005e0099007a0c */ /* 0x000fe20003f26270 */
[----:B------:R-:W-:Y:S01]  /*0a60*/  FADD R18, R6, 1 ;  /* 0x3f80000006127421 */ /* 0x000fe20000000000 */
[----:B------:R-:W-:-:S02]  /*0a70*/  PRMT R69, RZ, 0x7610, R69 ;  /* 0x00007610ff457816 */ /* 0x000fc40000000045 */
[----:B------:R-:W-:Y:S01]  /*0a80*/  IADD3 R154, R121, 0x403, RZ ;  /* 0x00000403799a7810 */ /* 0x000fe20007ffe0ff */
[----:B-1----:R-:W-:Y:S01]  /*0a90*/  @!P0 FMUL R17, R17, R17 ;  /* 0x0000001111118220 */ /* 0x002fe20000400000 */
[----:B------:R-:W-:-:S07]  /*0aa0*/  FSETP.GT.AND P0, PT, R18, 8.50705917302346158658e+37, PT ;  /* 0x7e8000001200780b */ /* 0x000fce0003f04000 */
[----:B------:R0:W2:Y:S01]  /*0ab0*/  @!P1 LDG.E.U16 R69, [R4.64+0x804] ;  /* 0x0008040404459981 */ /* 0x0000a2000c1e1500 */
[----:B------:R-:W-:Y:S01]  /*0ac0*/  ISETP.GE.AND P1, PT, R154, c[0x0][0x178], PT ;  /* 0x00005e009a007a0c */ /* 0x000fe20003f26270 */
[----:B------:R-:W-:Y:S01]  /*0ad0*/  IMAD.MOV.U32 R0, RZ, RZ, 0x3e800000 ;  /* 0x3e800000ff007424 */ /* 0x000fe200078e00ff */
[----:B------:R-:W-:Y:S01]  /*0ae0*/  PRMT R68, RZ, 0x7610, R68 ;  /* 0x00007610ff447816 */ /* 0x000fe20000000044 */
[----:B------:R-:W-:Y:S01]  /*0af0*/  FADD R17, R17, 1 ;  /* 0x3f80000011117421 */ /* 0x000fe20000000000 */
[----:B-----5:R-:W-:Y:S02]  /*0b00*/  SEL R7, R7, RZ, !P3 ;  /* 0x000000ff07077207 */ /* 0x020fe40005800000 */
[----:B------:R-:W-:Y:S01]  /*0b10*/  IADD3 R151, R121, 0x404, RZ ;  /* 0x0000040479977810 */ /* 0x000fe20007ffe0ff */
[----:B------:R-:W-:Y:S01]  /*0b20*/  @P0 FMUL R18, R18, 0.25 ;  /* 0x3e80000012120820 */ /* 0x000fe20000400000 */
[----:B------:R-:W-:Y:S01]  /*0b30*/  FSEL R21, R0, 1, P0 ;  /* 0x3f80000000157808 */ /* 0x000fe20000000000 */
[----:B------:R-:W-:Y:S01]  /*0b40*/  HADD2.F32 R27, -RZ, R7.H0_H0 ;  /* 0x20000007ff1b7230 */ /* 0x000fe20000004100 */
[----:B------:R-:W-:-:S03]  /*0b50*/  FSETP.GT.AND P0, PT, R17, 8.50705917302346158658e+37, PT ;  /* 0x7e8000001100780b */ /* 0x000fc60003f04000 */
[----:B------:R0:W5:Y:S01]  /*0b60*/  @!P1 LDG.E.U16 R68, [R4.64+0x806] ;  /* 0x0008060404449981 */ /* 0x000162000c1e1500 */
[----:B------:R-:W-:Y:S01]  /*0b70*/  ISETP.GE.AND P1, PT, R151, c[0x0][0x178], PT ;  /* 0x00005e0097007a0c */ /* 0x000fe20003f26270 */
[----:B------:R-:W-:Y:S01]  /*0b80*/  FADD R6, RZ, -R27 ;  /* 0x8000001bff067221 */ /* 0x000fe20000000000 */
[----:B------:R-:W-:-:S03]  /*0b90*/  PRMT R65, RZ, 0x7610, R65 ;  /* 0x00007610ff417816 */ /* 0x000fc60000000041 */
[----:B------:R-:W-:Y:S01]  /*0ba0*/  FMUL R7, R6, 1.4426950216293334961 ;  /* 0x3fb8aa3b06077820 */ /* 0x000fe20000400000 */
[----:B------:R-:W-:Y:S02]  /*0bb0*/  IADD3 R152, R121, 0x405, RZ ;  /* 0x0000040579987810 */ /* 0x000fe40007ffe0ff */
[----:B------:R-:W-:Y:S01]  /*0bc0*/  FSEL R20, R0, 1, P0 ;  /* 0x3f80000000147808 */ /* 0x000fe20000000000 */
[----:B------:R-:W-:Y:S01]  /*0bd0*/  @P0 FMUL R17, R17, 0.25 ;  /* 0x3e80000011110820 */ /* 0x000fe20000400000 */
[----:B------:R-:W-:-:S03]  /*0be0*/  FSETP.GEU.AND P0, PT, R7, -126, PT ;  /* 0xc2fc00000700780b */ /* 0x000fc60003f0e000 */
[----:B------:R0:W2:Y:S01]  /*0bf0*/  @!P1 LDG.E.U16 R65, [R4.64+0x808] ;  /* 0x0008080404419981 */ /* 0x0000a2000c1e1500 */
[----:B------:R-:W-:Y:S02]  /*0c00*/  ISETP.GE.AND P1, PT, R152, c[0x0][0x178], PT ;  /* 0x00005e0098007a0c */ /* 0x000fe40003f26270 */
[----:B------:R-:W-:Y:S02]  /*0c10*/  PRMT R64, RZ, 0x7610, R64 ;  /* 0x00007610ff407816 */ /* 0x000fe40000000040 */
[----:B------:R-:W-:Y:S02]  /*0c20*/  IADD3 R149, R121, 0x406, RZ ;  /* 0x0000040679957810 */ /* 0x000fe40007ffe0ff */
[----:B---3--:R-:W-:-:S03]  /*0c30*/  SEL R6, R8, RZ, !P2 ;  /* 0x000000ff08067207 */ /* 0x008fc60005000000 */
[----:B------:R-:W-:-:S04]  /*0c40*/  @!P0 FMUL R7, R7, 0.5 ;  /* 0x3f00000007078820 */ /* 0x000fc80000400000 */
[----:B------:R0:W3:Y:S01]  /*0c50*/  @!P1 LDG.E.U16 R64, [R4.64+0x80a] ;  /* 0x00080a0404409981 */ /* 0x0000e2000c1e1500 */
[----:B------:R-:W-:Y:S01]  /*0c60*/  ISETP.GE.AND P1, PT, R149, c[0x0][0x178], PT ;  /* 0x00005e0095007a0c */ /* 0x000fe20003f26270 */
[----:B------:R-:W1:Y:S01]  /*0c70*/  MUFU.EX2 R8, R7 ;  /* 0x0000000700087308 */ /* 0x000e620000000800 */
[----:B------:R-:W-:Y:S01]  /*0c80*/  HADD2.F32 R26, -RZ, R6.H0_H0 ;  /* 0x20000006ff1a7230 */ /* 0x000fe20000004100 */
[----:B------:R-:W-:Y:S02]  /*0c90*/  PRMT R61, RZ, 0x7610, R61 ;  /* 0x00007610ff3d7816 */ /* 0x000fe4000000003d */
[----:B------:R-:W-:Y:S02]  /*0ca0*/  IADD3 R150, R121, 0x407, RZ ;  /* 0x0000040779967810 */ /* 0x000fe40007ffe0ff */
[----:B------:R-:W-:-:S04]  /*0cb0*/  FADD R6, RZ, -R26 ;  /* 0x8000001aff067221 */ /* 0x000fc80000000000 */
[----:B------:R-:W-:Y:S02]  /*0cc0*/  FMUL R15, R6, 1.4426950216293334961 ;  /* 0x3fb8aa3b060f7820 */ /* 0x000fe40000400000 */
        /* <DEDUP_REMOVED lines=9> */
[----:B------:R-:W-:-:S03]  /*0d60*/  PRMT R57, RZ, 0x7610, R57 ;  /* 0x00007610ff397816 */ /* 0x000fc60000000039 */
[----:B------:R-:W1:Y:S01]  /*0d70*/  MUFU.EX2 R6, R15 ;  /* 0x0000000f00067308 */ /* 0x000e620000000800 */
[----:B------:R-:W-:-:S07]  /*0d80*/  IADD3 R148, R121, 0x501, RZ ;  /* 0x0000050179947810 */ /* 0x000fce0007ffe0ff */
[----:B------:R0:W2:Y:S01]  /*0d90*/  @!P1 LDG.E.U16 R57, [R4.64+0xa00] ;  /* 0x000a000404399981 */ /* 0x0000a2000c1e1500 */
[----:B------:R-:W-:Y:S01]  /*0da0*/  ISETP.GE.AND P1, PT, R148, c[0x0][0x178], PT ;  /* 0x00005e0094007a0c */ /* 0x000fe20003f26270 */
[----:B------:R-:W-:Y:S01]  /*0db0*/  FADD R16, R8, 1 ;  /* 0x3f80000008107421 */ /* 0x000fe20000000000 */
[----:B------:R-:W-:Y:S02]  /*0dc0*/  PRMT R56, RZ, 0x7610, R56 ;  /* 0x00007610ff387816 */ /* 0x000fe40000000038 */
[----:B------:R-:W-:Y:S01]  /*0dd0*/  IADD3 R145, R121, 0x502, RZ ;  /* 0x0000050279917810 */ /* 0x000fe20007ffe0ff */
[----:B-1----:R-:W-:Y:S01]  /*0de0*/  @!P0 FMUL R6, R6, R6 ;  /* 0x0000000606068220 */ /* 0x002fe20000400000 */
[----:B------:R-:W-:-:S07]  /*0df0*/  FSETP.GT.AND P0, PT, R16, 8.50705917302346158658e+37, PT ;  /* 0x7e8000001000780b */ /* 0x000fce0003f04000 */
[----:B------:R0:W2:Y:S01]  /*0e00*/  @!P1 LDG.E.U16 R56, [R4.64+0xa02] ;  /* 0x000a020404389981 */ /* 0x0000a2000c1e1500 */
[----:B------:R-:W-:Y:S01]  /*0e10*/  ISETP.GE.AND P1, PT, R145, c[0x0][0x178], PT ;  /* 0x00005e0091007a0c */ /* 0x000fe20003f26270 */
[----:B------:R-:W-:Y:S01]  /*0e20*/  FADD R19, R6, 1 ;  /* 0x3f80000006137421 */ /* 0x000fe20000000000 */
[----:B------:R-:W-:Y:S02]  /*0e30*/  SEL R9, R9, RZ, !P6 ;  /* 0x000000ff09097207 */ /* 0x000fe40007000000 */
[----:B------:R-:W-:Y:S02]  /*0e40*/  PRMT R53, RZ, 0x7610, R53 ;  /* 0x00007610ff357816 */ /* 0x000fe40000000035 */
[----:B------:R-:W-:Y:S01]  /*0e50*/  FSEL R23, R0, 1, P0 ;  /* 0x3f80000000177808 */ /* 0x000fe20000000000 */
[----:B------:R-:W-:Y:S01]  /*0e60*/  HADD2.F32 R28, -RZ, R9.H0_H0 ;  /* 0x20000009ff1c7230 */ /* 0x000fe20000004100 */
[----:B------:R-:W-:Y:S01]  /*0e70*/  IADD3 R146, R121, 0x503, RZ ;  /* 0x0000050379927810 */ /* 0x000fe20007ffe0ff */
[----:B------:R-:W-:Y:S01]  /*0e80*/  @P0 FMUL R16, R16, 0.25 ;  /* 0x3e80000010100820 */ /* 0x000fe20000400000 */
[----:B------:R-:W-:-:S03]  /*0e90*/  FSETP.GT.AND P0, PT, R19, 8.50705917302346158658e+37, PT ;  /* 0x7e8000001300780b */ /* 0x000fc60003f04000 */
[----:B------:R0:W2:Y:S01]  /*0ea0*/  @!P1 LDG.E.U16 R53, [R4.64+0xa04] ;  /* 0x000a040404359981 */ /* 0x0000a2000c1e1500 */
[----:B------:R-:W-:Y:S01]  /*0eb0*/  ISETP.GE.AND P1, PT, R146, c[0x0][0x178], PT ;  /* 0x00005e0092007a0c */ /* 0x000fe20003f26270 */
[----:B------:R-:W-:Y:S01]  /*0ec0*/  FADD R6, RZ, -R28 ;  /* 0x8000001cff067221 */ /* 0x000fe20000000000 */
[----:B------:R-:W-:-:S03]  /*0ed0*/  PRMT R52, RZ, 0x7610, R52 ;  /* 0x00007610ff347816 */ /* 0x000fc60000000034 */
[----:B------:R-:W-:Y:S01]  /*0ee0*/  FMUL R7, R6, 1.4426950216293334961 ;  /* 0x3fb8aa3b06077820 */ /* 0x000fe20000400000 */
[----:B------:R-:W-:Y:S02]  /*0ef0*/  FSEL R22, R0, 1, P0 ;  /* 0x3f80000000167808 */ /* 0x000fe40000000000 */
[----:B------:R-:W-:Y:S01]  /*0f00*/  IADD3 R143, R121, 0x504, RZ ;  /* 0x00000504798f7810 */ /* 0x000fe20007ffe0ff */
[----:B------:R-:W-:Y:S01]  /*0f10*/  @P0 FMUL R19, R19, 0.25 ;  /* 0x3e80000013130820 */ /* 0x000fe20000400000 */
[----:B------:R-:W-:-:S03]  /*0f20*/  FSETP.GEU.AND P0, PT, R7, -126, PT ;  /* 0xc2fc00000700780b */ /* 0x000fc60003f0e000 */
[----:B------:R0:W2:Y:S01]  /*0f30*/  @!P1 LDG.E.U16 R52, [R4.64+0xa06] ;  /* 0x000a060404349981 */ /* 0x0000a2000c1e1500 */
[----:B------:R-:W-:Y:S02]  /*0f40*/  ISETP.GE.AND P1, PT, R143, c[0x0][0x178], PT ;  /* 0x00005e008f007a0c */ /* 0x000fe40003f26270 */
[----:B------:R-:W-:Y:S02]  /*0f50*/  PRMT R49, RZ, 0x7610, R49 ;  /* 0x00007610ff317816 */ /* 0x000fe40000000031 */
[----:B------:R-:W-:Y:S02]  /*0f60*/  IADD3 R144, R121, 0x505, RZ ;  /* 0x0000050579907810 */ /* 0x000fe40007ffe0ff */
[----:B------:R-:W-:-:S03]  /*0f70*/  SEL R10, R10, RZ, !P5 ;  /* 0x000000ff0a0a7207 */ /* 0x000fc60006800000 */
[----:B------:R-:W-:-:S04]  /*0f80*/  @!P0 FMUL R7, R7, 0.5 ;  /* 0x3f00000007078820 */ /* 0x000fc80000400000 */
[----:B------:R0:W2:Y:S01]  /*0f90*/  @!P1 LDG.E.U16 R49, [R4.64+0xa08] ;  /* 0x000a080404319981 */ /* 0x0000a2000c1e1500 */
[----:B------:R-:W1:Y:S01]  /*0fa0*/  MUFU.EX2 R8, R7 ;  /* 0x0000000700087308 */ /* 0x000e620000000800 */
[----:B------:R-:W-:Y:S01]  /*0fb0*/  ISETP.GE.AND P1, PT, R144, c[0x0][0x178], PT ;  /* 0x00005e0090007a0c */ /* 0x000fe20003f26270 */
[----:B------:R-:W-:Y:S01]  /*0fc0*/  HADD2.F32 R29, -RZ, R10.H0_H0 ;  /* 0x2000000aff1d7230 */ /* 0x000fe20000004100 */
[----:B------:R-:W-:Y:S02]  /*0fd0*/  PRMT R48, RZ, 0x7610, R48 ;  /* 0x00007610ff307816 */ /* 0x000fe40000000030 */
[----:B------:R-:W-:Y:S02]  /*0fe0*/  IADD3 R141, R121, 0x506, RZ ;  /* 0x00000506798d7810 */ /* 0x000fe40007ffe0ff */
        /* <DEDUP_REMOVED lines=13> */
[----:B------:R-:W-:Y:S01]  /*10c0*/  IADD3 R38, R121, 0x600, RZ ;  /* 0x0000060079267810 */ /* 0x000fe20007ffe0ff */
[----:B------:R-:W-:-:S06]  /*10d0*/  FADD R8, R8, 1 ;  /* 0x3f80000008087421 */ /* 0x000fcc0000000000 */
[----:B------:R0:W2:Y:S01]  /*10e0*/  @!P1 LDG.E.U16 R44, [R4.64+0xa0e] ;  /* 0x000a0e04042c9981 */ /* 0x0000a2000c1e1500 */
[----:B------:R-:W-:Y:S02]  /*10f0*/  ISETP.GE.AND P1, PT, R38, c[0x0][0x178], PT ;  /* 0x00005e0026007a0c */ /* 0x000fe40003f26270 */
[----:B------:R-:W-:Y:S02]  /*1100*/  PRMT R41, RZ, 0x7610, R41 ;  /* 0x00007610ff297816 */ /* 0x000fe40000000029 */
[----:B------:R-:W-:Y:S01]  /*1110*/  IADD3 R40, R121, 0x601, RZ ;  /* 0x0000060179287810 */ /* 0x000fe20007ffe0ff */
[----:B-1----:R-:W-:Y:S01]  /*1120*/  @!P0 FMUL R9, R9, R9 ;  /* 0x0000000909098220 */ /* 0x002fe20000400000 */
[----:B------:R-:W-:Y:S02]  /*1130*/  FSETP.GT.AND P0, PT, R8, 8.50705917302346158658e+37, PT ;  /* 0x7e8000000800780b */ /* 0x000fe40003f04000 */
[----:B------:R-:W-:-:S05]  /*1140*/  PRMT R31, RZ, 0x7610, R31 ;  /* 0x00007610ff1f7816 */ /* 0x000fca000000001f */
[----:B------:R0:W2:Y:S01]  /*1150*/  @!P1 LDG.E.U16 R41, [R4.64+0xc00] ;  /* 0x000c000404299981 */ /* 0x0000a2000c1e1500 */
[----:B------:R-:W-:Y:S01]  /*1160*/  ISETP.GE.AND P1, PT, R40, c[0x0][0x178], PT ;  /* 0x00005e0028007a0c */ /* 0x000fe20003f26270 */
[----:B------:R-:W-:Y:S01]  /*1170*/  FADD R9, R9, 1 ;  /* 0x3f80000009097421 */ /* 0x000fe20000000000 */
[----:B------:R-:W-:Y:S01]  /*1180*/  PRMT R30, RZ, 0x7610, R30 ;  /* 0x00007610ff1e7816 */ /* 0x000fe2000000001e */
[----:B------:R-:W2:Y:S01]  /*1190*/  @!P5 LDG.E.U16 R31, [R2.64+0xa] ;  /* 0x00000a04021fd981 */ /* 0x000ea2000c1e1500 */
[----:B------:R-:W-:Y:S02]  /*11a0*/  PRMT R39, RZ, 0x7610, R39 ;  /* 0x00007610ff277816 */ /* 0x000fe40000000027 */
[----:B------:R-:W-:Y:S01]  /*11b0*/  FSEL R7, R0, 1, P0 ;  /* 0x3f80000000077808 */ /* 0x000fe20000000000 */
[----:B------:R-:W-:Y:S01]  /*11c0*/  @P0 FMUL R8, R8, 0.25 ;  /* 0x3e80000008080820 */ /* 0x000fe20000400000 */
[----:B------:R-:W-:Y:S01]  /*11d0*/  FSETP.GT.AND P0, PT, R9, 8.50705917302346158658e+37, PT ;  /* 0x7e8000000900780b */ /* 0x000fe20003f04000 */
[----:B------:R-:W2:Y:S01]  /*11e0*/  @!P6 LDG.E.U16 R30, [R2.64+0x8] ;  /* 0x00000804021ee981 */ /* 0x000ea2000c1e1500 */
[----:B------:R-:W-:Y:S01]  /*11f0*/  IADD3 R32, R121, 0x602, RZ ;  /* 0x0000060279207810 */ /* 0x000fe20007ffe0ff */
[----:B------:R-:W1:Y:S02]  /*1200*/  MUFU.RCP R18, R18 ;  /* 0x0000001200127308 */ /* 0x000e640000001000 */
[----:B------:R0:W2:Y:S01]  /*1210*/  @!P1 LDG.E.U16 R39, [R4.64+0xc02] ;  /* 0x000c020404279981 */ /* 0x0000a2000c1e1500 */
[----:B------:R-:W-:-:S05]  /*1220*/  ISETP.GE.AND P1, PT, R32, c[0x0][0x178], PT ;  /* 0x00005e0020007a0c */ /* 0x000fca0003f26270 */
[----:B------:R-:W0:Y:S01]  /*1230*/  MUFU.RCP R17, R17 ;  /* 0x0000001100117308 */ /* 0x000e220000001000 */
[----:B------:R-:W-:Y:S01]  /*1240*/  PRMT R35, RZ, 0x7610, R35 ;  /* 0x00007610ff237816 */ /* 0x000fe20000000023 */
[----:B------:R-:W-:-:S06]  /*1250*/  @P0 FMUL R9, R9, 0.25 ;  /* 0x3e80000009090820 */ /* 0x000fcc0000400000 */
[----:B------:R-:W4:Y:S01]  /*1260*/  MUFU.RCP R16, R16 ;  /* 0x0000001000107308 */ /* 0x000f220000001000 */
[----:B------:R-:W-:Y:S01]  /*1270*/  IADD3 R34, R121, 0x603, RZ ;  /* 0x0000060379227810 */ /* 0x000fe20007ffe0ff */
[----:B------:R2:W2:Y:S06]  /*1280*/  @!P1 LDG.E.U16 R35, [R4.64+0xc04] ;  /* 0x000c040404239981 */ /* 0x0004ac000c1e1500 */
[----:B------:R-:W4:Y:S01]  /*1290*/  MUFU.RCP R19, R19 ;  /* 0x0000001300137308 */ /* 0x000f220000001000 */
[----:B------:R-:W-:Y:S01]  /*12a0*/  ISETP.GE.AND P1, PT, R34, c[0x0][0x178], PT ;  /* 0x00005e0022007a0c */ /* 0x000fe20003f26270 */
[----:B-1----:R-:W-:Y:S01]  /*12b0*/  FMUL R18, R18, R21 ;  /* 0x0000001512127220 */ /* 0x002fe20000400000 */
[----:B0-----:R-:W-:-:S05]  /*12c0*/  FMUL R17, R17, R20 ;  /* 0x0000001411117220 */ /* 0x001fca0000400000 */
[----:B------:R-:W0:Y:S01]  /*12d0*/  MUFU.RCP R9, R9 ;  /* 0x0000000900097308 */ /* 0x000e220000001000 */
[----:B----4-:R-:W-:Y:S01]  /*12e0*/  FMUL R16, R16, R23 ;  /* 0x0000001710107220 */ /* 0x010fe20000400000 */
[----:B------:R-:W-:Y:S01]  /*12f0*/  FMUL R15, R25, R18 ;  /* 0x00000012190f7220 */ /* 0x000fe20000400000 */
[----:B------:R-:W-:Y:S01]  /*1300*/  FMUL R18, R24, R17 ;  /* 0x0000001118127220 */ /* 0x000fe20000400000 */
[----:B------:R-:W-:-:S04]  /*1310*/  PRMT R33, RZ, 0x7610, R33 ;  /* 0x00007610ff217816 */ /* 0x000fc80000000021 */
[----:B------:R-:W1:Y:S01]  /*1320*/  MUFU.RCP R8, R8 ;  /* 0x0000000800087308 */ /* 0x000e620000001000 */
[----:B------:R-:W-:Y:S01]  /*1330*/  FMUL R19, R19, R22 ;  /* 0x0000001613137220 */ /* 0x000fe20000400000 */
[----:B------:R-:W-:Y:S01]  /*1340*/  FMUL R17, R27, R16 ;  /* 0x000000101b117220 */ /* 0x000fe20000400000 */
[----:B------:R-:W-:Y:S01]  /*1350*/  FSEL R6, R0, 1, P0 ;  /* 0x3f80000000067808 */ /* 0x000fe20000000000 */
[----:B------:R4:W2:Y:S01]  /*1360*/  @!P1 LDG.E.U16 R33, [R4.64+0xc06] ;  /* 0x000c060404219981 */ /* 0x0008a2000c1e1500 */
[----:B------:R-:W-:Y:S01]  /*1370*/  FMUL R16, R26, R19 ;  /* 0x000000131a107220 */ /* 0x000fe20000400000 */
[----:B------:R-:W-:Y:S02]  /*1380*/  IADD3 R26, R121, 0x604, RZ ;  /* 0x00000604791a7810 */ /* 0x000fe40007ffe0ff */
[----:B0-----:R-:W-:Y:S02]  /*1390*/  FMUL R10, R9, R6 ;  /* 0x00000006090a7220 */ /* 0x001fe40000400000 */
[----:B------:R-:W-:-:S02]  /*13a0*/  ISETP.GE.AND P1, PT, R26, c[0x0][0x178], PT ;  /* 0x00005e001a007a0c */ /* 0x000fc40003f26270 */
[----:B------:R-:W-:Y:S01]  /*13b0*/  FMUL R36, R29, R10 ;  /* 0x0000000a1d247220 */ /* 0x000fe20000400000 */
[----:B------:R-:W-:Y:S01]  /*13c0*/  PRMT R29, RZ, 0x7610, R29 ;  /* 0x00007610ff1d7816 */ /* 0x000fe2000000001d */
[----:B-1----:R-:W-:-:S04]  /*13d0*/  FMUL R7, R8, R7 ;  /* 0x0000000708077220 */ /* 0x002fc80000400000 */
[----:B------:R-:W-:Y:S01]  /*13e0*/  FMUL R37, R28, R7 ;  /* 0x000000071c257220 */ /* 0x000fe20000400000 */
[----:B------:R-:W-:-:S04]  /*13f0*/  IADD3 R28, R121, 0x605, RZ ;  /* 0x00000605791c7810 */ /* 0x000fc80007ffe0ff */
[----:B------:R4:W2:Y:S01]  /*1400*/  @!P1 LDG.E.U16 R29, [R4.64+0xc08] ;  /* 0x000c0804041d9981 */ /* 0x0008a2000c1e1500 */
[----:B------:R-:W-:Y:S02]  /*1410*/  ISETP.GE.AND P1, PT, R28, c[0x0][0x178], PT ;  /* 0x00005e001c007a0c */ /* 0x000fe40003f26270 */
[----:B------:R-:W-:Y:S02]  /*1420*/  PRMT R27, RZ, 0x7610, R27 ;  /* 0x00007610ff1b7816 */ /* 0x000fe4000000001b */
[----:B------:R-:W-:-:S09]  /*1430*/  IADD3 R25, R121, 0x606, RZ ;  /* 0x0000060679197810 */ /* 0x000fd20007ffe0ff */
[----:B------:R4:W2:Y:S01]  /*1440*/  @!P1 LDG.E.U16 R27, [R4.64+0xc0a] ;  /* 0x000c0a04041b9981 */ /* 0x0008a2000c1e1500 */
[----:B------:R-:W-:Y:S02]  /*1450*/  ISETP.GE.AND P1, PT, R25, c[0x0][0x178], PT ;  /* 0x00005e0019007a0c */ /* 0x000fe40003f26270 */
[----:B------:R-:W-:Y:S02]  /*1460*/  PRMT R24, RZ, 0x7610, R24 ;  /* 0x00007610ff187816 */ /* 0x000fe40000000018 */
[C---:B------:R-:W-:Y:S02]  /*1470*/  IADD3 R22, R121.reuse, 0x607, RZ ;  /* 0x0000060779167810 */ /* 0x040fe40007ffe0ff */
[----:B------:R-:W-:-:S07]  /*1480*/  ISETP.GE.AND P0, PT, R121, c[0x0][0x178], PT ;  /* 0x00005e0079007a0c */ /* 0x000fce0003f06270 */
[----:B------:R4:W2:Y:S01]  /*1490*/  @!P1 LDG.E.U16 R24, [R4.64+0xc0c] ;  /* 0x000c0c0404189981 */ /* 0x0008a2000c1e1500 */
[----:B------:R-:W-:Y:S02]  /*14a0*/  ISETP.GE.AND P1, PT, R22, c[0x0][0x178], PT ;  /* 0x00005e0016007a0c */ /* 0x000fe40003f26270 */
[----:B------:R-:W-:Y:S02]  /*14b0*/  PRMT R23, RZ, 0x7610, R23 ;  /* 0x00007610ff177816 */ /* 0x000fe40000000017 */
[----:B------:R-:W-:Y:S02]  /*14c0*/  SEL R11, R11, RZ, !P0 ;  /* 0x000000ff0b0b7207 */ /* 0x000fe40004000000 */
[----:B------:R-:W-:Y:S02]  /*14d0*/  SEL R8, R13, RZ, !P3 ;  /* 0x000000ff0d087207 */ /* 0x000fe40005800000 */
[----:B------:R-:W-:Y:S01]  /*14e0*/  IADD3 R13, R121, 0x700, RZ ;  /* 0x00000700790d7810 */ /* 0x000fe20007ffe0ff */
[----:B------:R-:W-:-:S04]  /*14f0*/  HADD2.F32 R6, -RZ, R11.H0_H0 ;  /* 0x2000000bff067230 */ /* 0x000fc80000004100 */
[----:B------:R4:W3:Y:S01]  /*1500*/  @!P1 LDG.E.U16 R23, [R4.64+0xc0e] ;  /* 0x000c0e0404179981 */ /* 0x0008e2000c1e1500 */
[----:B------:R-:W-:Y:S01]  /*1510*/  ISETP.GE.AND P1, PT, R13, c[0x0][0x178], PT ;  /* 0x00005e000d007a0c */ /* 0x000fe20003f26270 */
[----:B------:R-:W-:Y:S01]  /*1520*/  FMUL R42, R6, R15 ;  /* 0x0000000f062a7220 */ /* 0x000fe20000400000 */
[C---:B------:R-:W-:Y:S02]  /*1530*/  IADD3 R6, R121.reuse, 0x7, RZ ;  /* 0x0000000779067810 */ /* 0x040fe40007ffe0ff */
[----:B------:R-:W-:Y:S02]  /*1540*/  PRMT R20, RZ, 0x7610, R20 ;  /* 0x00007610ff147816 */ /* 0x000fe40000000014 */
[----:B------:R-:W-:Y:S02]  /*1550*/  ISETP.GE.AND P0, PT, R6, c[0x0][0x178], PT ;  /* 0x00005e0006007a0c */ /* 0x000fe40003f06270 */
[----:B------:R-:W-:Y:S02]  /*1560*/  SEL R14, R14, RZ, !P2 ;  /* 0x000000ff0e0e7207 */ /* 0x000fe40005000000 */
[----:B------:R-:W-:-:S03]  /*1570*/  IADD3 R6, R121, 0x701, RZ ;  /* 0x0000070179067810 */ /* 0x000fc60007ffe0ff */
[----:B------:R4:W3:Y:S01]  /*1580*/  @!P1 LDG.E.U16 R20, [R4.64+0xe00] ;  /* 0x000e000404149981 */ /* 0x0008e2000c1e1500 */
[----:B------:R-:W-:Y:S01]  /*1590*/  ISETP.GE.AND P1, PT, R6, c[0x0][0x178], PT ;  /* 0x00005e0006007a0c */ /* 0x000fe20003f26270 */
[----:B------:R-:W-:Y:S01]  /*15a0*/  HADD2.F32 R9, -RZ, R14.H0_H0 ;  /* 0x2000000eff097230 */ /* 0x000fe20000004100 */
[----:B------:R-:W-:-:S04]  /*15b0*/  PRMT R132, RZ, 0x7610, R132 ;  /* 0x00007610ff847816 */ /* 0x000fc80000000084 */
[----:B------:R-:W-:Y:S01]  /*15c0*/  FMUL R47, R9, R16 ;  /* 0x00000010092f7220 */ /* 0x000fe20000400000 */
[----:B------:R-:W-:Y:S01]  /*15d0*/  PRMT R16, RZ, 0x7610, R16 ;  /* 0x00007610ff107816 */ /* 0x000fe20000000010 */
[----:B------:R4:W3:Y:S01]  /*15e0*/  @!P0 LDG.E.U16 R132, [R4.64+0xe] ;  /* 0x00000e0404848981 */ /* 0x0008e2000c1e1500 */
[----:B------:R-:W-:Y:S02]  /*15f0*/  SEL R7, R12, RZ, !P4 ;  /* 0x000000ff0c077207 */ /* 0x000fe40006000000 */
[----:B------:R-:W-:Y:S02]  /*1600*/  IADD3 R14, R121, 0x702, RZ ;  /* 0x00000702790e7810 */ /* 0x000fe40007ffe0ff */
[----:B------:R4:W3:Y:S01]  /*1610*/  @!P1 LDG.E.U16 R16, [R4.64+0xe02] ;  /* 0x000e020404109981 */ /* 0x0008e2000c1e1500 */
[----:B------:R-:W-:Y:S01]  /*1620*/  HADD2.F32 R7, -RZ, R7.H0_H0 ;  /* 0x20000007ff077230 */ /* 0x000fe20000004100 */
[----:B------:R-:W-:-:S04]  /*1630*/  ISETP.GE.AND P1, PT, R14, c[0x0][0x178], PT ;  /* 0x00005e000e007a0c */ /* 0x000fc80003f26270 */
[----:B------:R-:W-:Y:S01]  /*1640*/  FMUL R43, R7, R18 ;  /* 0x00000012072b7220 */ /* 0x000fe20000400000 */
[----:B------:R-:W-:Y:S02]  /*1650*/  PRMT R7, RZ, 0x7610, R7 ;  /* 0x00007610ff077816 */ /* 0x000fe40000000007 */
[----:B------:R-:W-:Y:S01]  /*1660*/  P2R R140, PR, RZ, 0x2 ;  /* 0x00000002ff8c7803 */ /* 0x000fe20000000000 */
[----:B------:R-:W-:-:S05]  /*1670*/  HADD2.F32 R8, -RZ, R8.H0_H0 ;  /* 0x20000008ff087230 */ /* 0x000fca0000004100 */
[----:B------:R4:W3:Y:S01]  /*1680*/  @!P1 LDG.E.U16 R7, [R4.64+0xe04] ;  /* 0x000e040404079981 */ /* 0x0008e2000c1e1500 */
[----:B------:R-:W-:Y:S02]  /*1690*/  ISETP.GE.AND P1, PT, R130, c[0x0][0x178], PT ;  /* 0x00005e0082007a0c */ /* 0x000fe40003f26270 */
[----:B------:R-:W-:Y:S01]  /*16a0*/  PRMT R135, RZ, 0x7610, R135 ;  /* 0x00007610ff877816 */ /* 0x000fe20000000087 */
[----:B------:R-:W-:Y:S01]  /*16b0*/  FMUL R46, R8, R17 ;  /* 0x00000011082e7220 */ /* 0x000fe20000400000 */
[C---:B------:R-:W-:Y:S02]  /*16c0*/  IADD3 R15, R121.reuse, 0x703, RZ ;  /* 0x00000703790f7810 */ /* 0x040fe40007ffe0ff */
[----:B------:R-:W-:Y:S02]  /*16d0*/  IADD3 R17, R121, 0x704, RZ ;  /* 0x0000070479117810 */ /* 0x000fe40007ffe0ff */
[----:B------:R-:W-:Y:S02]  /*16e0*/  PRMT R136, RZ, 0x7610, R136 ;  /* 0x00007610ff887816 */ /* 0x000fe40000000088 */
[----:B------:R-:W-:-:S02]  /*16f0*/  ISETP.GE.AND P2, PT, R15, c[0x0][0x178], PT ;  /* 0x00005e000f007a0c */ /* 0x000fc40003f46270 */
[----:B------:R-:W-:Y:S01]  /*1700*/  ISETP.GE.AND P3, PT, R17, c[0x0][0x178], PT ;  /* 0x00005e0011007a0c */ /* 0x000fe20003f66270 */
[----:B------:R0:W3:Y:S01]  /*1710*/  @!P1 LDG.E.U16 R135, [R2.64+0xc] ;  /* 0x00000c0402879981 */ /* 0x0000e2000c1e1500 */
[----:B------:R-:W-:Y:S02]  /*1720*/  ISETP.GE.AND P1, PT, R180, c[0x0][0x178], PT ;  /* 0x00005e00b4007a0c */ /* 0x000fe40003f26270 */
[----:B------:R-:W-:Y:S01]  /*1730*/  P2R R184, PR, RZ, 0x1 ;  /* 0x00000001ffb87803 */ /* 0x000fe20000000000 */
[----:B------:R0:W3:Y:S01]  /*1740*/  @!P0 LDG.E.U16 R136, [R2.64+0xe] ;  /* 0x00000e0402888981 */ /* 0x0000e2000c1e1500 */
[----:B------:R-:W-:Y:S02]  /*1750*/  ISETP.GE.AND P0, PT, R183, c[0x0][0x178], PT ;  /* 0x00005e00b7007a0c */ /* 0x000fe40003f06270 */
[----:B------:R-:W-:Y:S02]  /*1760*/  PRMT R11, RZ, 0x7610, R11 ;  /* 0x00007610ff0b7816 */ /* 0x000fe4000000000b */
[----:B------:R-:W-:-:S02]  /*1770*/  PRMT R12, RZ, 0x7610, R12 ;  /* 0x00007610ff0c7816 */ /* 0x000fc4000000000c */
[----:B------:R-:W-:Y:S02]  /*1780*/  PRMT R128, RZ, 0x7610, R128 ;  /* 0x00007610ff807816 */ /* 0x000fe40000000080 */
[----:B------:R4:W3:Y:S01]  /*1790*/  @!P2 LDG.E.U16 R11, [R4.64+0xe06] ;  /* 0x000e0604040ba981 */ /* 0x0008e2000c1e1500 */
[----:B------:R-:W-:Y:S02]  /*17a0*/  P2R R139, PR, RZ, 0x4 ;  /* 0x00000004ff8b7803 */ /* 0x000fe40000000000 */
[----:B------:R-:W-:Y:S01]  /*17b0*/  P2R R17, PR, RZ, 0x8 ;  /* 0x00000008ff117803 */ /* 0x000fe20000000000 */
[----:B------:R4:W3:Y:S01]  /*17c0*/  @!P3 LDG.E.U16 R12, [R4.64+0xe08] ;  /* 0x000e0804040cb981 */ /* 0x0008e2000c1e1500 */
[----:B------:R-:W-:Y:S02]  /*17d0*/  PRMT R137, RZ, 0x7610, R137 ;  /* 0x00007610ff897816 */ /* 0x000fe40000000089 */
[----:B------:R-:W-:Y:S01]  /*17e0*/  ISETP.GE.AND P3, PT, R185, c[0x0][0x178], PT ;  /* 0x00005e00b9007a0c */ /* 0x000fe20003f66270 */
[----:B------:R0:W3:Y:S01]  /*17f0*/  @!P1 LDG.E.U16 R128, [R2.64+0x206] ;  /* 0x0002060402809981 */ /* 0x0000e2000c1e1500 */
[----:B------:R-:W-:-:S02]  /*1800*/  ISETP.GE.AND P2, PT, R179, c[0x0][0x178], PT ;  /* 0x00005e00b3007a0c */ /* 0x000fc40003f46270 */
[----:B------:R-:W-:Y:S01]  /*1810*/  ISETP.GE.AND P1, PT, R174, c[0x0][0x178], PT ;  /* 0x00005e00ae007a0c */ /* 0x000fe20003f26270 */
[----:B------:R0:W3:Y:S01]  /*1820*/  @!P0 LDG.E.U16 R137, [R2.64+0x200] ;  /* 0x0002000402898981 */ /* 0x0000e2000c1e1500 */
[----:B------:R-:W-:Y:S02]  /*1830*/  ISETP.GE.AND P0, PT, R175, c[0x0][0x178], PT ;  /* 0x00005e00af007a0c */ /* 0x000fe40003f06270 */
[----:B------:R-:W-:Y:S02]  /*1840*/  PRMT R138, RZ, 0x7610, R138 ;  /* 0x00007610ff8a7816 */ /* 0x000fe4000000008a */
[----:B------:R-:W-:Y:S02]  /*1850*/  PRMT R129, RZ, 0x7610, R129 ;  /* 0x00007610ff817816 */ /* 0x000fe40000000081 */
[----:B------:R-:W-:Y:S02]  /*1860*/  PRMT R114, RZ, 0x7610, R114 ;  /* 0x00007610ff727816 */ /* 0x000fe40000000072 */
[----:B------:R-:W-:Y:S01]  /*1870*/  PRMT R125, RZ, 0x7610, R125 ;  /* 0x00007610ff7d7816 */ /* 0x000fe2000000007d */
[----:B------:R0:W3:Y:S01]  /*1880*/  @!P3 LDG.E.U16 R138, [R2.64+0x202] ;  /* 0x00020204028ab981 */ /* 0x0000e2000c1e1500 */
[----:B------:R-:W-:-:S03]  /*1890*/  ISETP.GE.AND P3, PT, R178, c[0x0][0x178], PT ;  /* 0x00005e00b2007a0c */ /* 0x000fc60003f66270 */
[----:B------:R0:W3:Y:S01]  /*18a0*/  @!P2 LDG.E.U16 R129, [R2.64+0x204] ;  /* 0x000204040281a981 */ /* 0x0000e2000c1e1500 */
[----:B------:R-:W-:-:S03]  /*18b0*/  ISETP.GE.AND P2, PT, R173, c[0x0][0x178], PT ;  /* 0x00005e00ad007a0c */ /* 0x000fc60003f46270 */
[----:B------:R0:W3:Y:S01]  /*18c0*/  @!P1 LDG.E.U16 R114, [R2.64+0x20e] ;  /* 0x00020e0402729981 */ /* 0x0000e2000c1e1500 */
[----:B------:R-:W-:-:S03]  /*18d0*/  ISETP.GE.AND P1, PT, R170, c[0x0][0x178], PT ;  /* 0x00005e00aa007a0c */ /* 0x000fc60003f26270 */
        /* <DEDUP_REMOVED lines=42> */
[----:B------:R0:W5:Y:S01]  /*1b80*/  @!P3 LDG.E.U16 R95, [R2.64+0x602] ;  /* 0x00060204025fb981 */ /* 0x000162000c1e1500 */
[----:B------:R-:W-:-:S03]  /*1b90*/  ISETP.GE.AND P3, PT, R160, c[0x0][0x178], PT ;  /* 0x00005e00a0007a0c */ /* 0x000fc60003f66270 */
[----:B------:R0:W5:Y:S01]  /*1ba0*/  @!P2 LDG.E.U16 R92, [R2.64+0x604] ;  /* 0x00060404025ca981 */ /* 0x000162000c1e1500 */
[----:B------:R-:W-:-:S03]  /*1bb0*/  ISETP.GE.AND P2, PT, R157, c[0x0][0x178], PT ;  /* 0x00005e009d007a0c */ /* 0x000fc60003f46270 */
[----:B------:R0:W5:Y:S01]  /*1bc0*/  @!P1 LDG.E.U16 R86, [R2.64+0x60e] ;  /* 0x00060e0402569981 */ /* 0x000162000c1e1500 */
[----:B------:R-:W-:-:S03]  /*1bd0*/  ISETP.GE.AND P1, PT, R154, c[0x0][0x178], PT ;  /* 0x00005e009a007a0c */ /* 0x000fc60003f26270 */
[----:B------:R0:W5:Y:S01]  /*1be0*/  @!P0 LDG.E.U16 R89, [R2.64+0x608] ;  /* 0x0006080402598981 */ /* 0x000162000c1e1500 */
        /* <DEDUP_REMOVED lines=46> */
[----:B------:R-:W-:Y:S02]  /*1ed0*/  ISETP.GE.AND P1, PT, R34, c[0x0][0x178], PT ;  /* 0x00005e0022007a0c */ /* 0x000fe40003f26270 */
[----:B------:R-:W-:Y:S01]  /*1ee0*/  F2FP.PACK_AB R182, R47, R46 ;  /* 0x0000002e2fb6723e */ /* 0x000fe200000000ff */
[----:B------:R0:W5:Y:S01]  /*1ef0*/  @!P0 LDG.E.U16 R58, [R2.64+0xa08] ;  /* 0x000a0804023a8981 */ /* 0x000162000c1e1500 */
[----:B------:R-:W-:Y:S02]  /*1f00*/  ISETP.GE.AND P0, PT, R38, c[0x0][0x178], PT ;  /* 0x00005e0026007a0c */ /* 0x000fe40003f06270 */
[----:B------:R-:W-:Y:S02]  /*1f10*/  PRMT R59, RZ, 0x7610, R59 ;  /* 0x00007610ff3b7816 */ /* 0x000fe4000000003b */
[----:B------:R-:W-:Y:S02]  /*1f20*/  PRMT R54, RZ, 0x7610, R54 ;  /* 0x00007610ff367816 */ /* 0x000fe40000000036 */
[----:B------:R-:W-:-:S02]  /*1f30*/  PRMT R47, RZ, 0x7610, R47 ;  /* 0x00007610ff2f7816 */ /* 0x000fc4000000002f */
[----:B--2---:R-:W-:Y:S01]  /*1f40*/  SEL R15, R31, RZ, !P5 ;  /* 0x000000ff1f0f7207 */ /* 0x004fe20006800000 */
[----:B------:R0:W2:Y:S01]  /*1f50*/  @!P3 LDG.E.U16 R59, [R2.64+0xa0a] ;  /* 0x000a0a04023bb981 */ /* 0x0000a2000c1e1500 */
[----:B------:R-:W-:Y:S02]  /*1f60*/  PRMT R50, RZ, 0x7610, R50 ;  /* 0x00007610ff327816 */ /* 0x000fe40000000032 */
[----:B------:R-:W-:Y:S01]  /*1f70*/  ISETP.GE.AND P3, PT, R40, c[0x0][0x178], PT ;  /* 0x00005e0028007a0c */ /* 0x000fe20003f66270 */
[----:B------:R0:W2:Y:S01]  /*1f80*/  @!P2 LDG.E.U16 R54, [R2.64+0xa0c] ;  /* 0x000a0c040236a981 */ /* 0x0000a2000c1e1500 */
[----:B------:R-:W-:Y:S01]  /*1f90*/  ISETP.GE.AND P2, PT, R32, c[0x0][0x178], PT ;  /* 0x00005e0020007a0c */ /* 0x000fe20003f46270 */
[----:B------:R-:W-:Y:S02]  /*1fa0*/  HADD2.F32 R15, -RZ, R15.H0_H0 ;  /* 0x2000000fff0f7230 */ /* 0x000fe40000004100 */
[----:B------:R0:W2:Y:S01]  /*1fb0*/  @!P1 LDG.E.U16 R47, [R2.64+0xc06] ;  /* 0x000c0604022f9981 */ /* 0x0000a2000c1e1500 */
[----:B------:R-:W-:-:S02]  /*1fc0*/  ISETP.GE.AND P1, PT, R22, c[0x0][0x178], PT ;  /* 0x00005e0016007a0c */ /* 0x000fc40003f26270 */
[----:B------:R-:W-:Y:S01]  /*1fd0*/  SEL R14, R30, RZ, !P6 ;  /* 0x000000ff1e0e7207 */ /* 0x000fe20007000000 */
[----:B------:R0:W2:Y:S01]  /*1fe0*/  @!P0 LDG.E.U16 R50, [R2.64+0xc00] ;  /* 0x000c000402328981 */ /* 0x0000a2000c1e1500 */
[----:B------:R-:W-:Y:S01]  /*1ff0*/  FMUL R177, R15, R36 ;  /* 0x000000240fb17220 */ /* 0x000fe20000400000 */
[----:B------:R-:W-:Y:S02]  /*2000*/  ISETP.GE.AND P0, PT, R25, c[0x0][0x178], PT ;  /* 0x00005e0019007a0c */ /* 0x000fe40003f06270 */
[----:B------:R-:W-:Y:S01]  /*2010*/  HADD2.F32 R14, -RZ, R14.H0_H0 ;  /* 0x2000000eff0e7230 */ /* 0x000fe20000004100 */
[----:B------:R-:W-:Y:S02]  /*2020*/  PRMT R51, RZ, 0x7610, R51 ;  /* 0x00007610ff337816 */ /* 0x000fe40000000033 */
[----:B------:R-:W-:Y:S02]  /*2030*/  PRMT R46, RZ, 0x7610, R46 ;  /* 0x00007610ff2e7816 */ /* 0x000fe4000000002e */
[----:B------:R-:W-:Y:S01]  /*2040*/  PRMT R36, RZ, 0x7610, R36 ;  /* 0x00007610ff247816 */ /* 0x000fe20000000024 */
[----:B------:R-:W-:Y:S01]  /*2050*/  FMUL R176, R14, R37 ;  /* 0x000000250eb07220 */ /* 0x000fe20000400000 */
[----:B------:R0:W2:Y:S01]  /*2060*/  @!P3 LDG.E.U16 R51, [R2.64+0xc02] ;  /* 0x000c02040233b981 */ /* 0x0000a2000c1e1500 */
[----:B------:R-:W-:-:S02]  /*2070*/  PRMT R37, RZ, 0x7610, R37 ;  /* 0x00007610ff257816 */ /* 0x000fc40000000025 */
[----:B------:R-:W-:Y:S01]  /*2080*/  ISETP.GE.AND P3, PT, R26, c[0x0][0x178], PT ;  /* 0x00005e001a007a0c */ /* 0x000fe20003f66270 */
[----:B------:R0:W2:Y:S01]  /*2090*/  @!P2 LDG.E.U16 R46, [R2.64+0xc04] ;  /* 0x000c0404022ea981 */ /* 0x0000a2000c1e1500 */
[----:B------:R-:W-:-:S03]  /*20a0*/  ISETP.GE.AND P2, PT, R28, c[0x0][0x178], PT ;  /* 0x00005e001c007a0c */ /* 0x000fc60003f46270 */
[----:B------:R0:W2:Y:S01]  /*20b0*/  @!P1 LDG.E.U16 R36, [R2.64+0xc0e] ;  /* 0x000c0e0402249981 */ /* 0x0000a2000c1e1500 */
[----:B------:R-:W-:Y:S02]  /*20c0*/  ISETP.GE.AND P1, PT, R13, c[0x0][0x178], PT ;  /* 0x00005e000d007a0c */ /* 0x000fe40003f26270 */
[C---:B------:R-:W-:Y:S01]  /*20d0*/  IADD3 R18, R121.reuse, 0x705, RZ ;  /* 0x0000070579127810 */ /* 0x040fe20007ffe0ff */
[----:B------:R0:W2:Y:S01]  /*20e0*/  @!P0 LDG.E.U16 R37, [R2.64+0xc0c] ;  /* 0x000c0c0402258981 */ /* 0x0000a2000c1e1500 */
[C---:B------:R-:W-:Y:S02]  /*20f0*/  IADD3 R19, R121.reuse, 0x706, RZ ;  /* 0x0000070679137810 */ /* 0x040fe40007ffe0ff */
[----:B------:R-:W-:Y:S02]  /*2100*/  IADD3 R21, R121, 0x707, RZ ;  /* 0x0000070779157810 */ /* 0x000fe40007ffe0ff */
[----:B------:R-:W-:Y:S02]  /*2110*/  F2FP.PACK_AB R181, R43, R42 ;  /* 0x0000002a2bb5723e */ /* 0x000fe400000000ff */
[----:B------:R-:W-:-:S02]  /*2120*/  ISETP.GE.AND P0, PT, R6, c[0x0][0x178], PT ;  /* 0x00005e0006007a0c */ /* 0x000fc40003f06270 */
[----:B------:R-:W-:Y:S02]  /*2130*/  PRMT R42, RZ, 0x7610, R42 ;  /* 0x00007610ff2a7816 */ /* 0x000fe4000000002a */
[----:B------:R-:W-:Y:S02]  /*2140*/  PRMT R43, RZ, 0x7610, R43 ;  /* 0x00007610ff2b7816 */ /* 0x000fe4000000002b */
[----:B------:R-:W-:Y:S02]  /*2150*/  PRMT R31, RZ, 0x7610, R31 ;  /* 0x00007610ff1f7816 */ /* 0x000fe4000000001f */
[----:B------:R-:W-:Y:S01]  /*2160*/  ISETP.GE.AND P4, PT, R18, c[0x0][0x178], PT ;  /* 0x00005e0012007a0c */ /* 0x000fe20003f86270 */
[----:B------:R0:W2:Y:S01]  /*2170*/  @!P3 LDG.E.U16 R42, [R2.64+0xc08] ;  /* 0x000c0804022ab981 */ /* 0x0000a2000c1e1500 */
[----:B------:R-:W-:Y:S02]  /*2180*/  ISETP.GE.AND P5, PT, R19, c[0x0][0x178], PT ;  /* 0x00005e0013007a0c */ /* 0x000fe40003fa6270 */
[----:B------:R-:W-:Y:S01]  /*2190*/  ISETP.GE.AND P6, PT, R21, c[0x0][0x178], PT ;  /* 0x00005e0015007a0c */ /* 0x000fe20003fc6270 */
[----:B------:R0:W2:Y:S01]  /*21a0*/  @!P2 LDG.E.U16 R43, [R2.64+0xc0a] ;  /* 0x000c0a04022ba981 */ /* 0x0000a2000c1e1500 */
[----:B------:R-:W-:-:S02]  /*21b0*/  PRMT R30, RZ, 0x7610, R30 ;  /* 0x00007610ff1e7816 */ /* 0x000fc4000000001e */
[----:B------:R-:W-:Y:S01]  /*21c0*/  ISETP.NE.AND P3, PT, R17, RZ, PT ;  /* 0x000000ff1100720c */ /* 0x000fe20003f65270 */
[----:B------:R0:W2:Y:S01]  /*21d0*/  @!P1 LDG.E.U16 R31, [R2.64+0xe00] ;  /* 0x000e0004021f9981 */ /* 0x0000a2000c1e1500 */
[----:B------:R-:W-:Y:S02]  /*21e0*/  ISETP.NE.AND P2, PT, R139, RZ, PT ;  /* 0x000000ff8b00720c */ /* 0x000fe40003f45270 */
[----:B------:R-:W-:Y:S01]  /*21f0*/  ISETP.NE.AND P1, PT, R140, RZ, PT ;  /* 0x000000ff8c00720c */ /* 0x000fe20003f25270 */
[----:B------:R0:W2:Y:S01]  /*2200*/  @!P0 LDG.E.U16 R30, [R2.64+0xe02] ;  /* 0x000e0204021e8981 */ /* 0x0000a2000c1e1500 */
[----:B------:R-:W-:Y:S02]  /*2210*/  PRMT R10, RZ, 0x7610, R10 ;  /* 0x00007610ff0a7816 */ /* 0x000fe4000000000a */
[----:B------:R-:W-:Y:S02]  /*2220*/  PRMT R8, RZ, 0x7610, R8 ;  /* 0x00007610ff087816 */ /* 0x000fe40000000008 */
[----:B------:R-:W-:-:S02]  /*2230*/  PRMT R9, RZ, 0x7610, R9 ;  /* 0x00007610ff097816 */ /* 0x000fc40000000009 */
[----:B------:R-:W-:Y:S01]  /*2240*/  ISETP.GE.AND P0, PT, R118, c[0x0][0x178], PT ;  /* 0x00005e0076007a0c */ /* 0x000fe20003f06270 */
[----:B------:R4:W2:Y:S01]  /*2250*/  @!P4 LDG.E.U16 R10, [R4.64+0xe0a] ;  /* 0x000e0a04040ac981 */ /* 0x0008a2000c1e1500 */
[----:B------:R-:W-:Y:S02]  /*2260*/  PRMT R21, RZ, 0x7610, R21 ;  /* 0x00007610ff157816 */ /* 0x000fe40000000015 */
[----:B------:R-:W-:Y:S01]  /*2270*/  PRMT R19, RZ, 0x7610, R19 ;  /* 0x00007610ff137816 */ /* 0x000fe20000000013 */
[----:B------:R4:W2:Y:S01]  /*2280*/  @!P5 LDG.E.U16 R8, [R4.64+0xe0c] ;  /* 0x000e0c040408d981 */ /* 0x0008a2000c1e1500 */
[----:B------:R-:W-:Y:S02]  /*2290*/  PRMT R17, RZ, 0x7610, R17 ;  /* 0x00007610ff117816 */ /* 0x000fe40000000011 */
[----:B------:R-:W-:Y:S01]  /*22a0*/  PRMT R18, RZ, 0x7610, R18 ;  /* 0x00007610ff127816 */ /* 0x000fe20000000012 */
[----:B------:R4:W2:Y:S01]  /*22b0*/  @!P6 LDG.E.U16 R9, [R4.64+0xe0e] ;  /* 0x000e0e040409e981 */ /* 0x0008a2000c1e1500 */
[----:B------:R-:W-:-:S02]  /*22c0*/  PRMT R15, RZ, 0x7610, R15 ;  /* 0x00007610ff0f7816 */ /* 0x000fc4000000000f */
[----:B------:R-:W-:Y:S01]  /*22d0*/  PRMT R14, RZ, 0x7610, R14 ;  /* 0x00007610ff0e7816 */ /* 0x000fe2000000000e */
[----:B------:R0:W2:Y:S04]  /*22e0*/  @!P1 LDG.E.U16 R21, [R2.64+0xe04] ;  /* 0x000e040402159981 */ /* 0x0000a8000c1e1500 */
[----:B------:R0:W2:Y:S01]  /*22f0*/  @!P2 LDG.E.U16 R19, [R2.64+0xe06] ;  /* 0x000e06040213a981 */ /* 0x0000a2000c1e1500 */
[----:B----4-:R-:W-:-:S03]  /*2300*/  IMAD.MOV.U32 R4, RZ, RZ, 0x2 ;  /* 0x00000002ff047424 */ /* 0x010fc600078e00ff */
[----:B------:R0:W4:Y:S01]  /*2310*/  @!P3 LDG.E.U16 R17, [R2.64+0xe08] ;  /* 0x000e08040211b981 */ /* 0x000122000c1e1500 */
[----:B------:R-:W-:-:S03]  /*2320*/  IMAD.WIDE R4, R121, R4, c[0x0][0x170] ;  /* 0x00005c0079047625 */ /* 0x000fc600078e0204 */
[----:B------:R0:W2:Y:S04]  /*2330*/  @!P4 LDG.E.U16 R18, [R2.64+0xe0a] ;  /* 0x000e0a040212c981 */ /* 0x0000a8000c1e1500 */
[----:B------:R0:W2:Y:S04]  /*2340*/  @!P5 LDG.E.U16 R15, [R2.64+0xe0c] ;  /* 0x000e0c04020fd981 */ /* 0x0000a8000c1e1500 */
[----:B------:R0:W2:Y:S02]  /*2350*/  @!P6 LDG.E.U16 R14, [R2.64+0xe0e] ;  /* 0x000e0e04020ee981 */ /* 0x0000a4000c1e1500 */
[----:B0-----:R-:W-:-:S05]  /*2360*/  PRMT R3, R181, 0x7632, R3 ;  /* 0x00007632b5037816 */ /* 0x001fca0000000003 */
[----:B------:R0:W-:Y:S01]  /*2370*/  @!P0 STG.E.U16 [R4.64+0x2], R3 ;  /* 0x0000020304008986 */ /* 0x0001e2000c101504 */
[----:B------:R-:W-:Y:S02]  /*2380*/  ISETP.GE.AND P0, PT, R117, c[0x0][0x178], PT ;  /* 0x00005e0075007a0c */ /* 0x000fe40003f06270 */
[----:B------:R-:W-:Y:S02]  /*2390*/  P2R R140, PR, RZ, 0x4 ;  /* 0x00000004ff8c7803 */ /* 0x000fe40000000000 */
[----:B------:R-:W-:Y:S02]  /*23a0*/  ISETP.GE.AND P2, PT, R130, c[0x0][0x178], PT ;  /* 0x00005e0082007a0c */ /* 0x000fe40003f46270 */
[----:B------:R-:W-:Y:S02]  /*23b0*/  PRMT R117, R182, 0x7632, R117 ;  /* 0x00007632b6757816 */ /* 0x000fe40000000075 */
[----:B------:R-:W-:-:S05]  /*23c0*/  SEL R131, R131, RZ, !P2 ;  /* 0x000000ff83837207 */ /* 0x000fca0005000000 */
[----:B------:R1:W-:Y:S01]  /*23d0*/  @!P0 STG.E.U16 [R4.64+0x6], R117 ;  /* 0x0000067504008986 */ /* 0x0003e2000c101504 */
[----:B------:R-:W-:Y:S01]  /*23e0*/  ISETP.GE.AND P0, PT, R119, c[0x0][0x178], PT ;  /* 0x00005e0077007a0c */ /* 0x000fe20003f06270 */
[----:B------:R-:W-:Y:S01]  /*23f0*/  HADD2.F32 R118, -RZ, R131.H0_H0 ;  /* 0x20000083ff767230 */ /* 0x000fe20000004100 */
[----:B------:R-:W-:-:S04]  /*2400*/  F2FP.PACK_AB R176, R177, R176 ;  /* 0x000000b0b1b0723e */ /* 0x000fc800000000ff */
[----:B------:R-:W-:-:S04]  /*2410*/  FADD R2, RZ, -R118 ;  /* 0x80000076ff027221 */ /* 0x000fc80000000000 */
[----:B------:R-:W-:Y:S01]  /*2420*/  FMUL R2, R2, 1.4426950216293334961 ;  /* 0x3fb8aa3b02027820 */ /* 0x000fe20000400000 */
[----:B------:R-:W-:Y:S02]  /*2430*/  P2R R139, PR, RZ, 0x2 ;  /* 0x00000002ff8b7803 */ /* 0x000fe40000000000 */
[----:B------:R-:W-:Y:S01]  /*2440*/  @!P0 STG.E.U16 [R4.64+0x8], R176 ;  /* 0x000008b004008986 */ /* 0x000fe2000c101504 */
[----:B------:R-:W-:Y:S02]  /*2450*/  ISETP.GE.AND P1, PT, R121, c[0x0][0x178], PT ;  /* 0x00005e0079007a0c */ /* 0x000fe40003f26270 */
[----:B------:R-:W-:-:S11]  /*2460*/  FSETP.GEU.AND P0, PT, R2, -126, PT ;  /* 0xc2fc00000200780b */ /* 0x000fd60003f0e000 */
[----:B------:R-:W-:Y:S01]  /*2470*/  @!P1 STG.E.U16 [R4.64], R181 ;  /* 0x000000b504009986 */ /* 0x000fe2000c101504 */
[----:B------:R-:W-:Y:S01]  /*2480*/  ISETP.GE.AND P1, PT, R120, c[0x0][0x178], PT ;  /* 0x00005e0078007a0c */ /* 0x000fe20003f26270 */
[----:B------:R-:W-:-:S04]  /*2490*/  @!P0 FMUL R2, R2, 0.5 ;  /* 0x3f00000002028820 */ /* 0x000fc80000400000 */
[----:B0-----:R-:W0:Y:S08]  /*24a0*/  MUFU.EX2 R3, R2 ;  /* 0x0000000200037308 */ /* 0x001e300000000800 */
[----:B------:R-:W-:Y:S01]  /*24b0*/  @!P1 STG.E.U16 [R4.64+0x4], R182 ;  /* 0x000004b604009986 */ /* 0x000fe2000c101504 */
[----:B------:R-:W-:Y:S02]  /*24c0*/  ISETP.GE.AND P1, PT, R116, c[0x0][0x178], PT ;  /* 0x00005e0074007a0c */ /* 0x000fe40003f26270 */
[----:B------:R-:W-:Y:S01]  /*24d0*/  PRMT R120, R176, 0x7632, R120 ;  /* 0x00007632b0787816 */ /* 0x000fe20000000078 */
[----:B0-----:R-:W-:Y:S01]  /*24e0*/  @!P0 FMUL R3, R3, R3 ;  /* 0x0000000303038220 */ /* 0x001fe20000400000 */
[----:B------:R-:W-:-:S03]  /*24f0*/  ISETP.NE.AND P0, PT, R184, RZ, PT ;  /* 0x000000ffb800720c */ /* 0x000fc60003f05270 */
[----:B------:R-:W-:Y:S01]  /*2500*/  FADD R116, R3, 1 ;  /* 0x3f80000003747421 */ /* 0x000fe20000000000 */
[----:B---3--:R-:W-:-:S05]  /*2510*/  SEL R132, R132, RZ, !P0 ;  /* 0x000000ff84847207 */ /* 0x008fca0004000000 */
[----:B------:R0:W-:Y:S01]  /*2520*/  @!P1 STG.E.U16 [R4.64+0xa], R120 ;  /* 0x00000a7804009986 */ /* 0x0001e2000c101504 */
[----:B------:R-:W-:Y:S01]  /*2530*/  FSETP.GT.AND P1, PT, R116, 8.50705917302346158658e+37, PT ;  /* 0x7e8000007400780b */ /* 0x000fe20003f24000 */
[----:B------:R-:W-:-:S05]  /*2540*/  HADD2.F32 R119, -RZ, R132.H0_H0 ;  /* 0x20000084ff777230 */ /* 0x000fca0000004100 */
[----:B------:R-:W-:-:S04]  /*2550*/  FADD R2, RZ, -R119 ;  /* 0x80000077ff027221 */ /* 0x000fc80000000000 */
[----:B------:R-:W-:-:S03]  /*2560*/  FMUL R2, R2, 1.4426950216293334961 ;  /* 0x3fb8aa3b02027820 */ /* 0x000fc60000400000 */
[----:B------:R-:W-:Y:S01]  /*2570*/  @P1 FMUL R116, R116, 0.25 ;  /* 0x3e80000074741820 */ /* 0x000fe20000400000 */
[----:B------:R-:W-:Y:S02]  /*2580*/  FSEL R3, R0, 1, P1 ;  /* 0x3f80000000037808 */ /* 0x000fe40000800000 */
[----:B------:R-:W-:-:S03]  /*2590*/  FSETP.GEU.AND P1, PT, R2, -126, PT ;  /* 0xc2fc00000200780b */ /* 0x000fc60003f2e000 */
[----:B------:R-:W1:Y:S10]  /*25a0*/  MUFU.RCP R116, R116 ;  /* 0x0000007400747308 */ /* 0x000e740000001000 */
[----:B------:R-:W-:Y:S01]  /*25b0*/  @!P1 FMUL R2, R2, 0.5 ;  /* 0x3f00000002029820 */ /* 0x000fe20000400000 */
[----:B-1----:R-:W-:-:S03]  /*25c0*/  FMUL R117, R116, R3 ;  /* 0x0000000374757220 */ /* 0x002fc60000400000 */
[----:B------:R-:W1:Y:S02]  /*25d0*/  MUFU.EX2 R3, R2 ;  /* 0x0000000200037308 */ /* 0x000e640000000800 */
[----:B-1----:R-:W-:-:S04]  /*25e0*/  @!P1 FMUL R3, R3, R3 ;  /* 0x0000000303039220 */ /* 0x002fc80000400000 */
[----:B------:R-:W-:-:S05]  /*25f0*/  FADD R3, R3, 1 ;  /* 0x3f80000003037421 */ /* 0x000fca0000000000 */
[----:B------:R-:W-:Y:S02]  /*2600*/  FSETP.GT.AND P1, PT, R3, 8.50705917302346158658e+37, PT ;  /* 0x7e8000000300780b */ /* 0x000fe40003f24000 */
[----:B------:R-:W-:-:S11]  /*2610*/  SEL R135, R135, RZ, !P2 ;  /* 0x000000ff87877207 */ /* 0x000fd60005000000 */
[----:B------:R-:W-:-:S06]  /*2620*/  @P1 FMUL R3, R3, 0.25 ;  /* 0x3e80000003031820 */ /* 0x000fcc0000400000 */
[----:B------:R-:W1:Y:S01]  /*2630*/  MUFU.RCP R3, R3 ;  /* 0x0000000300037308 */ /* 0x000e620000001000 */
[----:B------:R-:W-:Y:S01]  /*2640*/  HADD2.F32 R2, -RZ, R135.H0_H0 ;  /* 0x20000087ff027230 */ /* 0x000fe20000004100 */
[----:B------:R-:W-:Y:S01]  /*2650*/  FMUL R117, R118, R117 ;  /* 0x0000007576757220 */ /* 0x000fe20000400000 */
[----:B------:R-:W-:-:S03]  /*2660*/  FSEL R116, R0, 1, P1 ;  /* 0x3f80000000747808 */ /* 0x000fc60000800000 */
[----:B------:R-:W-:Y:S01]  /*2670*/  FMUL R117, R2, R117 ;  /* 0x0000007502757220 */ /* 0x000fe20000400000 */
[----:B------:R-:W-:Y:S02]  /*2680*/  SEL R2, R136, RZ, !P0 ;  /* 0x000000ff88027207 */ /* 0x000fe40004000000 */
[----:B------:R-:W-:-:S03]  /*2690*/  ISETP.GE.AND P1, PT, R183, c[0x0][0x178], PT ;  /* 0x00005e00b7007a0c */ /* 0x000fc60003f26270 */
[----:B------:R-:W-:Y:S01]  /*26a0*/  HADD2.F32 R2, -RZ, R2.H0_H0 ;  /* 0x20000002ff027230 */ /* 0x000fe20000004100 */
[----:B-1----:R-:W-:-:S04]  /*26b0*/  FMUL R116, R3, R116 ;  /* 0x0000007403747220 */ /* 0x002fc80000400000 */
[----:B------:R-:W-:Y:S01]  /*26c0*/  FMUL R119, R119, R116 ;  /* 0x0000007477777220 */ /* 0x000fe20000400000 */
[----:B------:R-:W-:-:S03]  /*26d0*/  SEL R133, R133, RZ, !P1 ;  /* 0x000000ff85857207 */ /* 0x000fc60004800000 */
[----:B------:R-:W-:Y:S02]  /*26e0*/  FMUL R2, R2, R119 ;  /* 0x0000007702027220 */ /* 0x000fe40000400000 */
[----:B0-----:R-:W-:-:S03]  /*26f0*/  HADD2.F32 R120, -RZ, R133.H0_H0 ;  /* 0x20000085ff787230 */ /* 0x001fc60000004100 */
[----:B------:R-:W-:-:S04]  /*2700*/  F2FP.PACK_AB R2, R2, R117 ;  /* 0x000000750202723e */ /* 0x000fc800000000ff */
[----:B------:R-:W-:Y:S01]  /*2710*/  PRMT R117, R2, 0x7632, R117 ;  /* 0x0000763202757816 */ /* 0x000fe20000000075 */
[----:B------:R0:W-:Y:S04]  /*2720*/  @!P2 STG.E.U16 [R4.64+0xc], R2 ;  /* 0x00000c020400a986 */ /* 0x0001e8000c101504 */
[----:B------:R1:W-:Y:S01]  /*2730*/  @!P0 STG.E.U16 [R4.64+0xe], R117 ;  /* 0x00000e7504008986 */ /* 0x0003e2000c101504 */
[----:B0-----:R-:W-:-:S04]  /*2740*/  FADD R2, RZ, -R120 ;  /* 0x80000078ff027221 */ /* 0x001fc80000000000 */
[----:B------:R-:W-:-:S05]  /*2750*/  FMUL R3, R2, 1.4426950216293334961 ;  /* 0x3fb8aa3b02037820 */ /* 0x000fca0000400000 */
[----:B------:R-:W-:Y:S02]  /*2760*/  FSETP.GEU.AND P0, PT, R3, -126, PT ;  /* 0xc2fc00000300780b */ /* 0x000fe40003f0e000 */
[----:B------:R-:W-:-:S04]  /*2770*/  ISETP.GE.AND P2, PT, R185, c[0x0][0x178], PT ;  /* 0x00005e00b9007a0c */ /* 0x000fc80003f46270 */
[----:B------:R-:W-:-:S07]  /*2780*/  SEL R134, R134, RZ, !P2 ;  /* 0x000000ff86867207 */ /* 0x000fce0005000000 */
[----:B------:R-:W-:Y:S01]  /*2790*/  @!P0 FMUL R3, R3, 0.5 ;  /* 0x3f00000003038820 */ /* 0x000fe20000400000 */
[----:B------:R-:W-:-:S03]  /*27a0*/  HADD2.F32 R121, -RZ, R134.H0_H0 ;  /* 0x20000086ff797230 */ /* 0x000fc60000004100 */
[----:B------:R-:W0:Y:S02]  /*27b0*/  MUFU.EX2 R116, R3 ;  /* 0x0000000300747308 */ /* 0x000e240000000800 */
[----:B------:R-:W-:-:S04]  /*27c0*/  FADD R2, RZ, -R121 ;  /* 0x80000079ff027221 */ /* 0x000fc80000000000 */
[----:B------:R-:W-:Y:S01]  /*27d0*/  FMUL R2, R2, 1.4426950216293334961 ;  /* 0x3fb8aa3b02027820 */ /* 0x000fe20000400000 */
[----:B0-----:R-:W-:-:S04]  /*27e0*/  @!P0 FMUL R116, R116, R116 ;  /* 0x0000007474748220 */ /* 0x001fc80000400000 */
[----:B------:R-:W-:-:S13]  /*27f0*/  FSETP.GEU.AND P0, PT, R2, -126, PT ;  /* 0xc2fc00000200780b */ /* 0x000fda0003f0e000 */
[----:B------:R-:W-:-:S04]  /*2800*/  @!P0 FMUL R2, R2, 0.5 ;  /* 0x3f00000002028820 */ /* 0x000fc80000400000 */
[----:B-1----:R-:W0:Y:S01]  /*2810*/  MUFU.EX2 R117, R2 ;  /* 0x0000000200757308 */ /* 0x002e220000000800 */
[----:B------:R-:W-:Y:S01]  /*2820*/  FADD R116, R116, 1 ;  /* 0x3f80000074747421 */ /* 0x000fe20000000000 */
[----:B0-----:R-:W-:-:S04]  /*2830*/  @!P0 FMUL R117, R117, R117 ;  /* 0x0000007575758220 */ /* 0x001fc80000400000 */
[----:B------:R-:W-:Y:S01]  /*2840*/  FSETP.GT.AND P0, PT, R116, 8.50705917302346158658e+37, PT ;  /* 0x7e8000007400780b */ /* 0x000fe20003f04000 */
[----:B------:R-:W-:-:S03]  /*2850*/  FADD R117, R117, 1 ;  /* 0x3f80000075757421 */ /* 0x000fc60000000000 */
[----:B------:R-:W-:-:S09]  /*2860*/  FSEL R3, R0, 1, P0 ;  /* 0x3f80000000037808 */ /* 0x000fd20000000000 */
[----:B------:R-:W-:Y:S01]  /*2870*/  @P0 FMUL R116, R116, 0.25 ;  /* 0x3e80000074740820 */ /* 0x000fe20000400000 */
[----:B------:R-:W-:-:S05]  /*2880*/  FSETP.GT.AND P0, PT, R117, 8.50705917302346158658e+37, PT ;  /* 0x7e8000007500780b */ /* 0x000fca0003f04000 */
[----:B------:R-:W0:Y:S08]  /*2890*/  MUFU.RCP R116, R116 ;  /* 0x0000007400747308 */ /* 0x000e300000001000 */
[----:B------:R-:W-:-:S06]  /*28a0*/  @P0 FMUL R117, R117, 0.25 ;  /* 0x3e80000075750820 */ /* 0x000fcc0000400000 */
[----:B------:R-:W1:Y:S01]  /*28b0*/  MUFU.RCP R117, R117 ;  /* 0x0000007500757308 */ /* 0x000e620000001000 */
[----:B------:R-:W-:Y:S01]  /*28c0*/  FSEL R118, R0, 1, P0 ;  /* 0x3f80000000767808 */ /* 0x000fe20000000000 */
[----:B0-----:R-:W-:Y:S01]  /*28d0*/  FMUL R3, R116, R3 ;  /* 0x0000000374037220 */ /* 0x001fe20000400000 */
[----:B------:R-:W-:-:S03]  /*28e0*/  ISETP.GE.AND P0, PT, R183, c[0x0][0x178], PT ;  /* 0x00005e00b7007a0c */ /* 0x000fc60003f06270 */
[----:B------:R-:W-:Y:S01]  /*28f0*/  FMUL R119, R120, R3 ;  /* 0x0000000378777220 */ /* 0x000fe20000400000 */
[----:B------:R-:W-:Y:S02]  /*2900*/  SEL R2, R137, RZ, !P0 ;  /* 0x000000ff89027207 */ /* 0x000fe40004000000 */
[----:B------:R-:W-:-:S03]  /*2910*/  SEL R3, R138, RZ, !P2 ;  /* 0x000000ff8a037207 */ /* 0x000fc60005000000 */
[----:B------:R-:W-:Y:S01]  /*2920*/  HADD2.F32 R2, -RZ, R2.H0_H0 ;  /* 0x20000002ff027230 */ /* 0x000fe20000004100 */
[----:B-1----:R-:W-:Y:S01]  /*2930*/  FMUL R118, R117, R118 ;  /* 0x0000007675767220 */ /* 0x002fe20000400000 */
[----:B------:R-:W-:Y:S01]  /*2940*/  HADD2.F32 R3, -RZ, R3.H0_H0 ;  /* 0x20000003ff037230 */ /* 0x000fe20000004100 */
[----:B------:R-:W-:Y:S02]  /*2950*/  ISETP.GE.AND P1, PT, R179, c[0x0][0x178], PT ;  /* 0x00005e00b3007a0c */ /* 0x000fe40003f26270 */
[----:B------:R-:W-:Y:S01]  /*2960*/  FMUL R118, R121, R118 ;  /* 0x0000007679767220 */ /* 0x000fe20000400000 */
[----:B------:R-:W-:Y:S01]  /*2970*/  FMUL R2, R2, R119 ;  /* 0x0000007702027220 */ /* 0x000fe20000400000 */
[----:B------:R-:W-:Y:S02]  /*2980*/  SEL R127, R127, RZ, !P1 ;  /* 0x000000ff7f7f7207 */ /* 0x000fe40004800000 */
[----:B------:R-:W-:-:S03]  /*2990*/  FMUL R3, R3, R118 ;  /* 0x0000007603037220 */ /* 0x000fc60000400000 */
[----:B------:R-:W-:Y:S02]  /*29a0*/  HADD2.F32 R120, -RZ, R127.H0_H0 ;  /* 0x2000007fff787230 */ /* 0x000fe40000004100 */
[----:B------:R-:W-:-:S04]  /*29b0*/  F2FP.PACK_AB R2, R3, R2 ;  /* 0x000000020302723e */ /* 0x000fc800000000ff */
[----:B------:R-:W-:Y:S01]  /*29c0*/  PRMT R117, R2, 0x7632, R117 ;  /* 0x0000763202757816 */ /* 0x000fe20000000075 */
[----:B------:R0:W-:Y:S02]  /*29d0*/  @!P0 STG.E.U16 [R4.64+0x200], R2 ;  /* 0x0002000204008986 */ /* 0x0001e4000c101504 */
[----:B0-----:R-:W-:-:S04]  /*29e0*/  FADD R2, RZ, -R120 ;  /* 0x80000078ff027221 */ /* 0x001fc80000000000 */
[----:B------:R-:W-:-:S05]  /*29f0*/  FMUL R3, R2, 1.4426950216293334961 ;  /* 0x3fb8aa3b02037820 */ /* 0x000fca0000400000 */
[----:B------:R-:W-:Y:S01]  /*2a00*/  FSETP.GEU.AND P0, PT, R3, -126, PT ;  /* 0xc2fc00000300780b */ /* 0x000fe20003f0e000 */
[----:B------:R0:W-:Y:S01]  /*2a10*/  @!P2 STG.E.U16 [R4.64+0x202], R117 ;  /* 0x000202750400a986 */ /* 0x0001e2000c101504 */
[----:B------:R-:W-:-:S04]  /*2a20*/  ISETP.GE.AND P2, PT, R180, c[0x0][0x178], PT ;  /* 0x00005e00b4007a0c */ /* 0x000fc80003f46270 */
[----:B------:R-:W-:-:S07]  /*2a30*/  SEL R126, R126, RZ, !P2 ;  /* 0x000000ff7e7e7207 */ /* 0x000fce0005000000 */
[----:B------:R-:W-:Y:S01]  /*2a40*/  @!P0 FMUL R3, R3, 0.5 ;  /* 0x3f00000003038820 */ /* 0x000fe20000400000 */
[----:B------:R-:W-:-:S03]  /*2a50*/  HADD2.F32 R121, -RZ, R126.H0_H0 ;  /* 0x2000007eff797230 */ /* 0x000fc60000004100 */
[----:B------:R-:W1:Y:S02]  /*2a60*/  MUFU.EX2 R116, R3 ;  /* 0x0000000300747308 */ /* 0x000e640000000800 */
[----:B------:R-:W-:-:S04]  /*2a70*/  FADD R2, RZ, -R121 ;  /* 0x80000079ff027221 */ /* 0x000fc80000000000 */
[----:B------:R-:W-:Y:S01]  /*2a80*/  FMUL R2, R2, 1.4426950216293334961 ;  /* 0x3fb8aa3b02027820 */ /* 0x000fe20000400000 */
[----:B-1----:R-:W-:-:S04]  /*2a90*/  @!P0 FMUL R116, R116, R116 ;  /* 0x0000007474748220 */ /* 0x002fc80000400000 */
[----:B------:R-:W-:-:S13]  /*2aa0*/  FSETP.GEU.AND P0, PT, R2, -126, PT ;  /* 0xc2fc00000200780b */ /* 0x000fda0003f0e000 */
[----:B------:R-:W-:-:S04]  /*2ab0*/  @!P0 FMUL R2, R2, 0.5 ;  /* 0x3f00000002028820 */ /* 0x000fc80000400000 */
[----:B0-----:R-:W0:Y:S01]  /*2ac0*/  MUFU.EX2 R117, R2 ;  /* 0x0000000200757308 */ /* 0x001e220000000800 */
        /* <DEDUP_REMOVED lines=10> */
[----:B------:R-:W-:Y:S02]  /*2b70*/  FSEL R118, R0, 1, P0 ;  /* 0x3f80000000767808 */ /* 0x000fe40000000000 */
[----:B------:R-:W-:Y:S01]  /*2b80*/  ISETP.GE.AND P0, PT, R179, c[0x0][0x178], PT ;  /* 0x00005e00b3007a0c */ /* 0x000fe20003f06270 */
[----:B0-----:R-:W-:Y:S01]  /*2b90*/  FMUL R3, R116, R3 ;  /* 0x0000000374037220 */ /* 0x001fe20000400000 */
[----:B------:R-:W-:Y:S02]  /*2ba0*/  SEL R128, R128, RZ, !P2 ;  /* 0x000000ff80807207 */ /* 0x000fe40005000000 */
[----:B------:R-:W-:Y:S01]  /*2bb0*/  SEL R2, R129, RZ, !P0 ;  /* 0x000000ff81027207 */ /* 0x000fe20004000000 */
[----:B------:R-:W-:Y:S02]  /*2bc0*/  FMUL R119, R120, R3 ;  /* 0x0000000378777220 */ /* 0x000fe40000400000 */
[----:B------:R-:W-:-:S02]  /*2bd0*/  HADD2.F32 R3, -RZ, R128.H0_H0 ;  /* 0x20000080ff037230 */ /* 0x000fc40000004100 */
[----:B------:R-:W-:Y:S01]  /*2be0*/  HADD2.F32 R2, -RZ, R2.H0_H0 ;  /* 0x20000002ff027230 */ /* 0x000fe20000004100 */
[----:B-1----:R-:W-:Y:S01]  /*2bf0*/  FMUL R118, R117, R118 ;  /* 0x0000007675767220 */ /* 0x002fe20000400000 */
[----:B------:R-:W-:-:S03]  /*2c00*/  ISETP.GE.AND P1, PT, R175, c[0x0][0x178], PT ;  /* 0x00005e00af007a0c */ /* 0x000fc60003f26270 */
        /* <DEDUP_REMOVED lines=65> */
[----:B------:R-:W1:Y:S01]  /*3020*/  MUFU.EX2 R112, R2 ;  /* 0x0000000200707308 */ /* 0x000e620000000800 */
[----:B------:R-:W-:Y:S01]  /*3030*/  FADD R113, R113, 1 ;  /* 0x3f80000071717421 */ /* 0x000fe20000000000 */
[----:B-1----:R-:W-:-:S04]  /*3040*/  @!P0 FMUL R112, R112, R112 ;  /* 0x0000007070708220 */ /* 0x002fc80000400000 */
[----:B------:R-:W-:Y:S01]  /*3050*/  FSETP.GT.AND P0, PT, R113, 8.50705917302346158658e+37, PT ;  /* 0x7e8000007100780b */ /* 0x000fe20003f04000 */
[----:B------:R-:W-:-:S03]  /*3060*/  FADD R112, R112, 1 ;  /* 0x3f80000070707421 */ /* 0x000fc60000000000 */
[----:B0-----:R-:W-:-:S09]  /*3070*/  FSEL R116, R0, 1, P0 ;  /* 0x3f80000000747808 */ /* 0x001fd20000000000 */
[----:B------:R-:W-:Y:S01]  /*3080*/  @P0 FMUL R113, R113, 0.25 ;  /* 0x3e80000071710820 */ /* 0x000fe20000400000 */
[----:B------:R-:W-:-:S05]  /*3090*/  FSETP.GT.AND P0, PT, R112, 8.50705917302346158658e+37, PT ;  /* 0x7e8000007000780b */ /* 0x000fca0003f04000 */
[----:B------:R-:W0:Y:S08]  /*30a0*/  MUFU.RCP R113, R113 ;  /* 0x0000007100717308 */ /* 0x000e300000001000 */
[----:B------:R-:W-:-:S06]  /*30b0*/  @P0 FMUL R112, R112, 0.25 ;  /* 0x3e80000070700820 */ /* 0x000fcc0000400000 */
[----:B------:R-:W1:Y:S01]  /*30c0*/  MUFU.RCP R112, R112 ;  /* 0x0000007000707308 */ /* 0x000e620000001000 */
[----:B------:R-:W-:Y:S02]  /*30d0*/  FSEL R3, R0, 1, P0 ;  /* 0x3f80000000037808 */ /* 0x000fe40000000000 */
[----:B------:R-:W-:Y:S02]  /*30e0*/  ISETP.GE.AND P0, PT, R173, c[0x0][0x178], PT ;  /* 0x00005e00ad007a0c */ /* 0x000fe40003f06270 */
[----:B------:R-:W-:Y:S02]  /*30f0*/  SEL R118, R114, RZ, !P2 ;  /* 0x000000ff72767207 */ /* 0x000fe40005000000 */
[----:B------:R-:W-:Y:S01]  /*3100*/  SEL R2, R115, RZ, !P0 ;  /* 0x000000ff73027207 */ /* 0x000fe20004000000 */
[----:B0-----:R-:W-:Y:S01]  /*3110*/  FMUL R116, R113, R116 ;  /* 0x0000007471747220 */ /* 0x001fe20000400000 */
[----:B------:R-:W-:-:S03]  /*3120*/  ISETP.GE.AND P1, PT, R171, c[0x0][0x178], PT ;  /* 0x00005e00ab007a0c */ /* 0x000fc60003f26270 */
[----:B------:R-:W-:Y:S01]  /*3130*/  HADD2.F32 R2, -RZ, R2.H0_H0 ;  /* 0x20000002ff027230 */ /* 0x000fe20000004100 */
[----:B-1----:R-:W-:Y:S01]  /*3140*/  FMUL R114, R112, R3 ;  /* 0x0000000370727220 */ /* 0x002fe20000400000 */
[----:B------:R-:W-:Y:S01]  /*3150*/  HADD2.F32 R3, -RZ, R118.H0_H0 ;  /* 0x20000076ff037230 */ /* 0x000fe20000004100 */
[----:B------:R-:W-:Y:S02]  /*3160*/  FMUL R115, R117, R116 ;  /* 0x0000007475737220 */ /* 0x000fe40000400000 */
[----:B------:R-:W-:Y:S01]  /*3170*/  FMUL R114, R119, R114 ;  /* 0x0000007277727220 */ /* 0x000fe20000400000 */
[----:B------:R-:W-:Y:S01]  /*3180*/  SEL R109, R109, RZ, !P1 ;  /* 0x000000ff6d6d7207 */ /* 0x000fe20004800000 */
[----:B------:R-:W-:Y:S02]  /*3190*/  FMUL R2, R2, R115 ;  /* 0x0000007302027220 */ /* 0x000fe40000400000 */
[----:B------:R-:W-:Y:S02]  /*31a0*/  FMUL R3, R3, R114 ;  /* 0x0000007203037220 */ /* 0x000fe40000400000 */
[----:B------:R-:W-:-:S03]  /*31b0*/  HADD2.F32 R113, -RZ, R109.H0_H0 ;  /* 0x2000006dff717230 */ /* 0x000fc60000004100 */
        /* <DEDUP_REMOVED lines=201> */
[----:B------:R-:W-:Y:S01]  /*3e50*/  ISETP.GE.AND P0, PT, R163, c[0x0][0x178], PT ;  /* 0x00005e00a3007a0c */ /* 0x000fe20003f06270 */
[----:B0-----:R-:W-:-:S03]  /*3e60*/  FMUL R94, R93, R94 ;  /* 0x0000005e5d5e7220 */ /* 0x001fc60000400000 */
[----:B------:R-:W-:Y:S02]  /*3e70*/  SEL R2, R96, RZ, !P0 ;  /* 0x000000ff60027207 */ /* 0x000fe40004000000 */
[----:B-----5:R-:W-:Y:S01]  /*3e80*/  SEL R96, R95, RZ, !P2 ;  /* 0x000000ff5f607207 */ /* 0x020fe20005000000 */
[----:B------:R-:W-:Y:S02]  /*3e90*/  FMUL R97, R97, R94 ;  /* 0x0000005e61617220 */ /* 0x000fe40000400000 */
[----:B------:R-:W-:Y:S01]  /*3ea0*/  HADD2.F32 R2, -RZ, R2.H0_H0 ;  /* 0x20000002ff027230 */ /* 0x000fe20000004100 */
[----:B-1----:R-:W-:Y:S01]  /*3eb0*/  FMUL R95, R90, R3 ;  /* 0x000000035a5f7220 */ /* 0x002fe20000400000 */
[----:B------:R-:W-:Y:S01]  /*3ec0*/  HADD2.F32 R3, -RZ, R96.H0_H0 ;  /* 0x20000060ff037230 */ /* 0x000fe20000004100 */
[----:B------:R-:W-:Y:S02]  /*3ed0*/  ISETP.GE.AND P1, PT, R161, c[0x0][0x178], PT ;  /* 0x00005e00a1007a0c */ /* 0x000fe40003f26270 */
[----:B------:R-:W-:Y:S01]  /*3ee0*/  FMUL R94, R98, R95 ;  /* 0x0000005f625e7220 */ /* 0x000fe20000400000 */
[----:B------:R-:W-:Y:S01]  /*3ef0*/  FMUL R2, R2, R97 ;  /* 0x0000006102027220 */ /* 0x000fe20000400000 */
[----:B------:R-:W-:-:S02]  /*3f00*/  SEL R85, R85, RZ, !P1 ;  /* 0x000000ff55557207 */ /* 0x000fc40004800000 */
        /* <DEDUP_REMOVED lines=34> */
[----:B------:R-:W-:Y:S01]  /*4130*/  SEL R92, R91, RZ, !P2 ;  /* 0x000000ff5b5c7207 */ /* 0x000fe20005000000 */
        /* <DEDUP_REMOVED lines=43> */
[----:B------:R-:W-:Y:S01]  /*43f0*/  FMUL R89, R91, R84 ;  /* 0x000000545b597220 */ /* 0x000fe20000400000 */
[----:B------:R-:W-:-:S03]  /*4400*/  ISETP.GE.AND P1, PT, R157, c[0x0][0x178], PT ;  /* 0x00005e009d007a0c */ /* 0x000fc60003f26270 */
[----:B------:R-:W-:Y:S01]  /*4410*/  HADD2.F32 R2, -RZ, R2.H0_H0 ;  /* 0x20000002ff027230 */ /* 0x000fe20000004100 */
[----:B-1----:R-:W-:Y:S01]  /*4420*/  FMUL R85, R80, R3 ;  /* 0x0000000350557220 */ /* 0x002fe20000400000 */
[----:B------:R-:W-:-:S03]  /*4430*/  HADD2.F32 R3, -RZ, R88.H0_H0 ;  /* 0x20000058ff037230 */ /* 0x000fc60000004100 */
        /* <DEDUP_REMOVED lines=337> */
[----:B--2---:R-:W-:Y:S02]  /*5950*/  SEL R59, R59, RZ, !P2 ;  /* 0x000000ff3b3b7207 */ /* 0x004fe40005000000 */
        /* <DEDUP_REMOVED lines=76> */
[----:B------:R-:W-:-:S09]  /*5e20*/  FSEL R3, R0, 1, P0 ;  /* 0x3f80000000037808 */ /* 0x000fd20000000000 */
[----:B------:R-:W-:Y:S01]  /*5e30*/  @P0 FMUL R40, R40, 0.25 ;  /* 0x3e80000028280820 */ /* 0x000fe20000400000 */
[----:B------:R-:W-:-:S05]  /*5e40*/  FSETP.GT.AND P0, PT, R39, 8.50705917302346158658e+37, PT ;  /* 0x7e8000002700780b */ /* 0x000fca0003f04000 */
[----:B------:R-:W1:Y:S08]  /*5e50*/  MUFU.RCP R40, R40 ;  /* 0x0000002800287308 */ /* 0x000e700000001000 */
[----:B------:R-:W-:-:S06]  /*5e60*/  @P0 FMUL R39, R39, 0.25 ;  /* 0x3e80000027270820 */ /* 0x000fcc0000400000 */
[----:B------:R-:W2:Y:S01]  /*5e70*/  MUFU.RCP R39, R39 ;  /* 0x0000002700277308 */ /* 0x000ea20000001000 */
[----:B0-----:R-:W-:Y:S02]  /*5e80*/  FSEL R44, R0, 1, P0 ;  /* 0x3f800000002c7808 */ /* 0x001fe40000000000 */
[----:B------:R-:W-:Y:S01]  /*5e90*/  ISETP.GE.AND P0, PT, R38, c[0x0][0x178], PT ;  /* 0x00005e0026007a0c */ /* 0x000fe20003f06270 */
[----:B-1----:R-:W-:Y:S01]  /*5ea0*/  FMUL R3, R40, R3 ;  /* 0x0000000328037220 */ /* 0x002fe20000400000 */
[----:B------:R-:W-:Y:S02]  /*5eb0*/  SEL R51, R51, RZ, !P2 ;  /* 0x000000ff33337207 */ /* 0x000fe40005000000 */
[----:B------:R-:W-:Y:S01]  /*5ec0*/  SEL R2, R50, RZ, !P0 ;  /* 0x000000ff32027207 */ /* 0x000fe20004000000 */
[----:B------:R-:W-:Y:S02]  /*5ed0*/  FMUL R41, R48, R3 ;  /* 0x0000000330297220 */ /* 0x000fe40000400000 */
[----:B------:R-:W-:-:S02]  /*5ee0*/  HADD2.F32 R3, -RZ, R51.H0_H0 ;  /* 0x20000033ff037230 */ /* 0x000fc40000004100 */
[----:B------:R-:W-:Y:S01]  /*5ef0*/  HADD2.F32 R2, -RZ, R2.H0_H0 ;  /* 0x20000002ff027230 */ /* 0x000fe20000004100 */
[----:B--2---:R-:W-:Y:S01]  /*5f00*/  FMUL R44, R39, R44 ;  /* 0x0000002c272c7220 */ /* 0x004fe20000400000 */
        /* <DEDUP_REMOVED lines=65> */
[----:B------:R-:W0:Y:S01]  /*6320*/  MUFU.EX2 R27, R2 ;  /* 0x00000002001b7308 */ /* 0x000e220000000800 */
        /* <DEDUP_REMOVED lines=10> */
[----:B------:R2:W-:Y:S01]  /*63d0*/  @!P2 STG.E.U16 [R4.64+0xc06], R32 ;  /* 0x000c06200400a986 */ /* 0x0005e2000c101504 */
[----:B0-----:R-:W-:Y:S01]  /*63e0*/  FMUL R3, R28, R3 ;  /* 0x000000031c037220 */ /* 0x001fe20000400000 */
[----:B------:R-:W-:Y:S02]  /*63f0*/  SEL R43, R43, RZ, !P1 ;  /* 0x000000ff2b2b7207 */ /* 0x000fe40004800000 */
[----:B--2---:R-:W-:Y:S02]  /*6400*/  FSEL R32, R0, 1, P0 ;  /* 0x3f80000000207808 */ /* 0x004fe40000000000 */
[----:B------:R-:W-:-:S04]  /*6410*/  ISETP.GE.AND P0, PT, R26, c[0x0][0x178], PT ;  /* 0x00005e001a007a0c */ /* 0x000fc80003f06270 */
[----:B------:R-:W-:Y:S01]  /*6420*/  SEL R2, R42, RZ, !P0 ;  /* 0x000000ff2a027207 */ /* 0x000fe20004000000 */
[----:B-1----:R-:W-:Y:S01]  /*6430*/  FMUL R32, R27, R32 ;  /* 0x000000201b207220 */ /* 0x002fe20000400000 */
[----:B------:R-:W-:Y:S01]  /*6440*/  FMUL R29, R34, R3 ;  /* 0x00000003221d7220 */ /* 0x000fe20000400000 */
[----:B------:R-:W-:Y:S02]  /*6450*/  HADD2.F32 R3, -RZ, R43.H0_H0 ;  /* 0x2000002bff037230 */ /* 0x000fe40000004100 */
[----:B------:R-:W-:Y:S01]  /*6460*/  HADD2.F32 R2, -RZ, R2.H0_H0 ;  /* 0x20000002ff027230 */ /* 0x000fe20000004100 */
[----:B------:R-:W-:Y:S01]  /*6470*/  FMUL R32, R33, R32 ;  /* 0x0000002021207220 */ /* 0x000fe20000400000 */
[----:B------:R-:W-:-:S03]  /*6480*/  ISETP.GE.AND P2, PT, R25, c[0x0][0x178], PT ;  /* 0x00005e0019007a0c */ /* 0x000fc60003f46270 */
[----:B------:R-:W-:Y:S01]  /*6490*/  FMUL R2, R2, R29 ;  /* 0x0000001d02027220 */ /* 0x000fe20000400000 */
[----:B------:R-:W-:Y:S01]  /*64a0*/  FMUL R3, R3, R32 ;  /* 0x0000002003037220 */ /* 0x000fe20000400000 */
[----:B------:R-:W-:-:S04]  /*64b0*/  SEL R24, R24, RZ, !P2 ;  /* 0x000000ff18187207 */ /* 0x000fc80005000000 */
[----:B------:R-:W-:Y:S01]  /*64c0*/  F2FP.PACK_AB R2, R3, R2 ;  /* 0x000000020302723e */ /* 0x000fe200000000ff */
[----:B------:R-:W-:-:S03]  /*64d0*/  HADD2.F32 R28, -RZ, R24.H0_H0 ;  /* 0x20000018ff1c7230 */ /* 0x000fc60000004100 */
        /* <DEDUP_REMOVED lines=27> */
[----:B------:R-:W-:Y:S02]  /*6690*/  FSEL R26, R0, 1, P0 ;  /* 0x3f800000001a7808 */ /* 0x000fe40000000000 */
[----:B------:R-:W-:Y:S01]  /*66a0*/  ISETP.GE.AND P0, PT, R22, c[0x0][0x178], PT ;  /* 0x00005e0016007a0c */ /* 0x000fe20003f06270 */
[----:B-1----:R-:W-:Y:S01]  /*66b0*/  FMUL R3, R24, R3 ;  /* 0x0000000318037220 */ /* 0x002fe20000400000 */
[----:B------:R-:W-:Y:S02]  /*66c0*/  SEL R2, R37, RZ, !P2 ;  /* 0x000000ff25027207 */ /* 0x000fe40005000000 */
[----:B------:R-:W-:Y:S01]  /*66d0*/  SEL R36, R36, RZ, !P0 ;  /* 0x000000ff24247207 */ /* 0x000fe20004000000 */
[----:B0-----:R-:W-:Y:S02]  /*66e0*/  FMUL R25, R28, R3 ;  /* 0x000000031c197220 */ /* 0x001fe40000400000 */
        /* <DEDUP_REMOVED lines=36> */
[----:B------:R-:W2:Y:S01]  /*6930*/  MUFU.RCP R16, R16 ;  /* 0x0000001000107308 */ /* 0x000ea20000001000 */
[----:B-1----:R-:W-:Y:S02]  /*6940*/  FSEL R23, R0, 1, P0 ;  /* 0x3f80000000177808 */ /* 0x002fe40000000000 */
[----:B------:R-:W-:Y:S01]  /*6950*/  ISETP.GE.AND P0, PT, R13, c[0x0][0x178], PT ;  /* 0x00005e000d007a0c */ /* 0x000fe20003f06270 */
[----:B0-----:R-:W-:Y:S01]  /*6960*/  FMUL R3, R20, R3 ;  /* 0x0000000314037220 */ /* 0x001fe20000400000 */
[----:B------:R-:W-:Y:S02]  /*6970*/  SEL R30, R30, RZ, !P1 ;  /* 0x000000ff1e1e7207 */ /* 0x000fe40004800000 */
[----:B------:R-:W-:Y:S02]  /*6980*/  SEL R2, R31, RZ, !P0 ;  /* 0x000000ff1f027207 */ /* 0x000fe40004000000 */
[----:B------:R-:W-:Y:S01]  /*6990*/  ISETP.NE.AND P1, PT, R139, RZ, PT ;  /* 0x000000ff8b00720c */ /* 0x000fe20003f25270 */
[----:B------:R-:W-:Y:S01]  /*69a0*/  FMUL R13, R22, R3 ;  /* 0x00000003160d7220 */ /* 0x000fe20000400000 */
[----:B------:R-:W-:-:S02]  /*69b0*/  HADD2.F32 R3, -RZ, R30.H0_H0 ;  /* 0x2000001eff037230 */ /* 0x000fc40000004100 */
[----:B------:R-:W-:Y:S01]  /*69c0*/  HADD2.F32 R2, -RZ, R2.H0_H0 ;  /* 0x20000002ff027230 */ /* 0x000fe20000004100 */
[----:B--2---:R-:W-:Y:S01]  /*69d0*/  FMUL R23, R16, R23 ;  /* 0x0000001710177220 */ /* 0x004fe20000400000 */
[----:B------:R-:W-:-:S03]  /*69e0*/  SEL R7, R7, RZ, !P1 ;  /* 0x000000ff07077207 */ /* 0x000fc60004800000 */
[----:B------:R-:W-:Y:S01]  /*69f0*/  FMUL R22, R24, R23 ;  /* 0x0000001718167220 */ /* 0x000fe20000400000 */
[----:B------:R-:W-:Y:S01]  /*6a00*/  FMUL R2, R2, R13 ;  /* 0x0000000d02027220 */ /* 0x000fe20000400000 */
[----:B------:R-:W-:Y:S02]  /*6a10*/  HADD2.F32 R25, -RZ, R7.H0_H0 ;  /* 0x20000007ff197230 */ /* 0x000fe40000004100 */
[----:B------:R-:W-:-:S05]  /*6a20*/  FMUL R3, R3, R22 ;  /* 0x0000001603037220 */ /* 0x000fca0000400000 */
[----:B------:R-:W-:Y:S01]  /*6a30*/  F2FP.PACK_AB R26, R3, R2 ;  /* 0x00000002031a723e */ /* 0x000fe200000000ff */
[----:B------:R-:W-:-:S04]  /*6a40*/  FADD R2, RZ, -R25 ;  /* 0x80000019ff027221 */ /* 0x000fc80000000000 */
[----:B------:R-:W-:Y:S01]  /*6a50*/  FMUL R3, R2, 1.4426950216293334961 ;  /* 0x3fb8aa3b02037820 */ /* 0x000fe20000400000 */
[----:B------:R0:W-:Y:S04]  /*6a60*/  @!P0 STG.E.U16 [R4.64+0xe00], R26 ;  /* 0x000e001a04008986 */ /* 0x0001e8000c101504 */
[----:B------:R-:W-:Y:S02]  /*6a70*/  FSETP.GEU.AND P0, PT, R3, -126, PT ;  /* 0xc2fc00000300780b */ /* 0x000fe40003f0e000 */
[----:B------:R-:W-:-:S04]  /*6a80*/  ISETP.NE.AND P2, PT, R140, RZ, PT ;  /* 0x000000ff8c00720c */ /* 0x000fc80003f45270 */
[----:B------:R-:W-:-:S07]  /*6a90*/  SEL R11, R11, RZ, !P2 ;  /* 0x000000ff0b0b7207 */ /* 0x000fce0005000000 */
[----:B------:R-:W-:Y:S01]  /*6aa0*/  @!P0 FMUL R3, R3, 0.5 ;  /* 0x3f00000003038820 */ /* 0x000fe20000400000 */
[----:B------:R-:W-:-:S03]  /*6ab0*/  HADD2.F32 R27, -RZ, R11.H0_H0 ;  /* 0x2000000bff1b7230 */ /* 0x000fc60000004100 */
[----:B------:R-:W1:Y:S02]  /*6ac0*/  MUFU.EX2 R7, R3 ;  /* 0x0000000300077308 */ /* 0x000e640000000800 */
[----:B------:R-:W-:-:S04]  /*6ad0*/  FADD R2, RZ, -R27 ;  /* 0x8000001bff027221 */ /* 0x000fc80000000000 */
[----:B------:R-:W-:Y:S01]  /*6ae0*/  FMUL R11, R2, 1.4426950216293334961 ;  /* 0x3fb8aa3b020b7820 */ /* 0x000fe20000400000 */
[----:B-1----:R-:W-:-:S04]  /*6af0*/  @!P0 FMUL R7, R7, R7 ;  /* 0x0000000707078220 */ /* 0x002fc80000400000 */
[----:B------:R-:W-:Y:S02]  /*6b00*/  FSETP.GEU.AND P0, PT, R11, -126, PT ;  /* 0xc2fc00000b00780b */ /* 0x000fe40003f0e000 */
[----:B------:R-:W-:-:S11]  /*6b10*/  SEL R12, R12, RZ, !P3 ;  /* 0x000000ff0c0c7207 */ /* 0x000fd60005800000 */
        /* <DEDUP_REMOVED lines=34> */
[----:B------:R-:W-:Y:S01]  /*6d40*/  FADD R13, R13, 1 ;  /* 0x3f8000000d0d7421 */ /* 0x000fe20000000000 */
[----:B-1----:R-:W-:-:S03]  /*6d50*/  @!P0 FMUL R9, R9, R9 ;  /* 0x0000000909098220 */ /* 0x002fc60000400000 */
[----:B------:R-:W-:-:S04]  /*6d60*/  FSETP.GT.AND P0, PT, R7, 8.50705917302346158658e+37, PT ;  /* 0x7e8000000700780b */ /* 0x000fc80003f04000 */
[----:B------:R-:W-:-:S09]  /*6d70*/  FSEL R10, R0, 1, P0 ;  /* 0x3f800000000a7808 */ /* 0x000fd20000000000 */
[----:B------:R-:W-:Y:S01]  /*6d80*/  @P0 FMUL R7, R7, 0.25 ;  /* 0x3e80000007070820 */ /* 0x000fe20000400000 */
[----:B------:R-:W-:Y:S01]  /*6d90*/  FSETP.GT.AND P0, PT, R13, 8.50705917302346158658e+37, PT ;  /* 0x7e8000000d00780b */ /* 0x000fe20003f04000 */
[----:B------:R-:W-:-:S03]  /*6da0*/  FADD R12, R12, 1 ;  /* 0x3f8000000c0c7421 */ /* 0x000fc60000000000 */
        /* <DEDUP_REMOVED lines=14> */
[C---:B------:R-:W-:Y:S01]  /*6e90*/  FSETP.GT.AND P0, PT, R9.reuse, 8.50705917302346158658e+37, PT ;  /* 0x7e8000000900780b */ /* 0x040fe20003f04000 */
[----:B------:R-:W1:Y:S08]  /*6ea0*/  MUFU.RCP R12, R12 ;  /* 0x0000000c000c7308 */ /* 0x000e700000001000 */
[----:B------:R-:W2:Y:S04]  /*6eb0*/  MUFU.RCP R7, R7 ;  /* 0x0000000700077308 */ /* 0x000ea80000001000 */
[----:B------:R-:W-:-:S04]  /*6ec0*/  @P0 FMUL R9, R9, 0.25 ;  /* 0x3e80000009090820 */ /* 0x000fc80000400000 */
[----:B------:R-:W3:Y:S08]  /*6ed0*/  MUFU.RCP R11, R11 ;  /* 0x0000000b000b7308 */ /* 0x000ef00000001000 */
[----:B------:R-:W5:Y:S08]  /*6ee0*/  MUFU.RCP R9, R9 ;  /* 0x0000000900097308 */ /* 0x000f700000001000 */
[----:B------:R-:W0:Y:S01]  /*6ef0*/  MUFU.RCP R8, R8 ;  /* 0x0000000800087308 */ /* 0x000e220000001000 */
[----:B------:R-:W-:Y:S01]  /*6f00*/  FSEL R0, R0, 1, P0 ;  /* 0x3f80000000007808 */ /* 0x000fe20000000000 */
[----:B-1----:R-:W-:-:S06]  /*6f10*/  FMUL R3, R12, R3 ;  /* 0x000000030c037220 */ /* 0x002fcc0000400000 */
[----:B------:R-:W1:Y:S01]  /*6f20*/  MUFU.RCP R13, R13 ;  /* 0x0000000d000d7308 */ /* 0x000e620000001000 */
[----:B------:R-:W-:Y:S01]  /*6f30*/  SEL R21, R21, RZ, !P1 ;  /* 0x000000ff15157207 */ /* 0x000fe20004800000 */
[----:B--2---:R-:W-:Y:S01]  /*6f40*/  FMUL R10, R7, R10 ;  /* 0x0000000a070a7220 */ /* 0x004fe20000400000 */
[----:B------:R-:W-:Y:S01]  /*6f50*/  FMUL R7, R20, R3 ;  /* 0x0000000314077220 */ /* 0x000fe20000400000 */
[----:B---3--:R-:W-:Y:S01]  /*6f60*/  FMUL R2, R11, R2 ;  /* 0x000000020b027220 */ /* 0x008fe20000400000 */
[----:B-----5:R-:W-:Y:S01]  /*6f70*/  FMUL R3, R9, R0 ;  /* 0x0000000009037220 */ /* 0x020fe20000400000 */
[----:B------:R-:W-:Y:S01]  /*6f80*/  HADD2.F32 R0, -RZ, R21.H0_H0 ;  /* 0x20000015ff007230 */ /* 0x000fe20000004100 */
[----:B------:R-:W-:Y:S01]  /*6f90*/  FMUL R25, R25, R10 ;  /* 0x0000000a19197220 */ /* 0x000fe20000400000 */
[----:B0-----:R-:W-:Y:S01]  /*6fa0*/  FMUL R23, R8, R23 ;  /* 0x0000001708177220 */ /* 0x001fe20000400000 */
[----:B------:R-:W-:Y:S01]  /*6fb0*/  SEL R19, R19, RZ, !P2 ;  /* 0x000000ff13137207 */ /* 0x000fe20005000000 */
[----:B------:R-:W-:Y:S01]  /*6fc0*/  FMUL R8, R29, R2 ;  /* 0x000000021d087220 */ /* 0x000fe20000400000 */
[----:B------:R-:W-:Y:S01]  /*6fd0*/  FMUL R9, R24, R3 ;  /* 0x0000000318097220 */ /* 0x000fe20000400000 */
[----:B----4-:R-:W-:-:S02]  /*6fe0*/  SEL R2, R17, RZ, !P3 ;  /* 0x000000ff11027207 */ /* 0x010fc40005800000 */
[----:B------:R-:W-:Y:S01]  /*6ff0*/  SEL R3, R18, RZ, !P4 ;  /* 0x000000ff12037207 */ /* 0x000fe20006000000 */
[----:B-1----:R-:W-:Y:S01]  /*7000*/  FMUL R16, R13, R16 ;  /* 0x000000100d107220 */ /* 0x002fe20000400000 */
[----:B------:R-:W-:Y:S01]  /*7010*/  FMUL R25, R0, R25 ;  /* 0x0000001900197220 */ /* 0x000fe20000400000 */
[----:B------:R-:W-:Y:S01]  /*7020*/  HADD2.F32 R0, -RZ, R19.H0_H0 ;  /* 0x20000013ff007230 */ /* 0x000fe20000004100 */
[----:B------:R-:W-:Y:S01]  /*7030*/  SEL R15, R15, RZ, !P5 ;  /* 0x000000ff0f0f7207 */ /* 0x000fe20006800000 */
[----:B------:R-:W-:Y:S01]  /*7040*/  FMUL R27, R27, R16 ;  /* 0x000000101b1b7220 */ /* 0x000fe20000400000 */
[----:B------:R-:W-:Y:S01]  /*7050*/  SEL R14, R14, RZ, !P6 ;  /* 0x000000ff0e0e7207 */ /* 0x000fe20007000000 */
[----:B------:R-:W-:Y:S02]  /*7060*/  HADD2.F32 R2, -RZ, R2.H0_H0 ;  /* 0x20000002ff027230 */ /* 0x000fe40000004100 */
[----:B------:R-:W-:Y:S01]  /*7070*/  HADD2.F32 R3, -RZ, R3.H0_H0 ;  /* 0x20000003ff037230 */ /* 0x000fe20000004100 */
[----:B------:R-:W-:Y:S01]  /*7080*/  FMUL R10, R0, R27 ;  /* 0x0000001b000a7220 */ /* 0x000fe20000400000 */
[----:B------:R-:W-:Y:S01]  /*7090*/  HADD2.F32 R0, -RZ, R15.H0_H0 ;  /* 0x2000000fff007230 */ /* 0x000fe20000004100 */
[----:B------:R-:W-:Y:S01]  /*70a0*/  FMUL R23, R22, R23 ;  /* 0x0000001716177220 */ /* 0x000fe20000400000 */
[----:B------:R-:W-:Y:S01]  /*70b0*/  HADD2.F32 R14, -RZ, R14.H0_H0 ;  /* 0x2000000eff0e7230 */ /* 0x000fe20000004100 */
[----:B------:R-:W-:Y:S01]  /*70c0*/  FMUL R2, R2, R7 ;  /* 0x0000000702027220 */ /* 0x000fe20000400000 */
[----:B------:R-:W-:Y:S01]  /*70d0*/  FMUL R3, R3, R8 ;  /* 0x0000000803037220 */ /* 0x000fe20000400000 */
[----:B------:R-:W-:Y:S01]  /*70e0*/  ISETP.GE.AND P0, PT, R6, c[0x0][0x178], PT ;  /* 0x00005e0006007a0c */ /* 0x000fe20003f06270 */
[----:B------:R-:W-:Y:S01]  /*70f0*/  FMUL R0, R0, R23 ;  /* 0x0000001700007220 */ /* 0x000fe20000400000 */
[----:B------:R-:W-:Y:S01]  /*7100*/  FMUL R9, R14, R9 ;  /* 0x000000090e097220 */ /* 0x000fe20000400000 */
[----:B------:R-:W-:-:S02]  /*7110*/  F2FP.PACK_AB R10, R10, R25 ;  /* 0x000000190a0a723e */ /* 0x000fc400000000ff */
[----:B------:R-:W-:Y:S02]  /*7120*/  F2FP.PACK_AB R2, R3, R2 ;  /* 0x000000020302723e */ /* 0x000fe400000000ff */
[----:B------:R-:W-:Y:S02]  /*7130*/  PRMT R7, R26, 0x7632, R7 ;  /* 0x000076321a077816 */ /* 0x000fe40000000007 */
[----:B------:R-:W-:Y:S02]  /*7140*/  F2FP.PACK_AB R0, R9, R0 ;  /* 0x000000000900723e */ /* 0x000fe400000000ff */
[----:B------:R-:W-:Y:S02]  /*7150*/  PRMT R3, R10, 0x7632, R3 ;  /* 0x000076320a037816 */ /* 0x000fe40000000003 */
[----:B------:R-:W-:Y:S01]  /*7160*/  PRMT R6, R2, 0x7632, R6 ;  /* 0x0000763202067816 */ /* 0x000fe20000000006 */
[----:B------:R0:W-:Y:S04]  /*7170*/  @!P0 STG.E.U16 [R4.64+0xe02], R7 ;  /* 0x000e020704008986 */ /* 0x0001e8000c101504 */
[----:B------:R0:W-:Y:S04]  /*7180*/  @!P1 STG.E.U16 [R4.64+0xe04], R10 ;  /* 0x000e040a04009986 */ /* 0x0001e8000c101504 */
[----:B------:R0:W-:Y:S04]  /*7190*/  @!P2 STG.E.U16 [R4.64+0xe06], R3 ;  /* 0x000e06030400a986 */ /* 0x0001e8000c101504 */
[----:B------:R0:W-:Y:S04]  /*71a0*/  @!P3 STG.E.U16 [R4.64+0xe08], R2 ;  /* 0x000e08020400b986 */ /* 0x0001e8000c101504 */
[----:B------:R0:W-:Y:S04]  /*71b0*/  @!P4 STG.E.U16 [R4.64+0xe0a], R6 ;  /* 0x000e0a060400c986 */ /* 0x0001e8000c101504 */
[----:B------:R0:W-:Y:S01]  /*71c0*/  @!P5 STG.E.U16 [R4.64+0xe0c], R0 ;  /* 0x000e0c000400d986 */ /* 0x0001e2000c101504 */
[----:B------:R-:W-:Y:S05]  /*71d0*/  @P6 EXIT ;  /* 0x000000000000694d */ /* 0x000fea0003800000 */
[----:B0-----:R-:W-:-:S05]  /*71e0*/  PRMT R2, R0, 0x7632, R2 ;  /* 0x0000763200027816 */ /* 0x001fca0000000002 */
[----:B------:R-:W-:Y:S01]  /*71f0*/  STG.E.U16 [R4.64+0xe0e], R2 ;  /* 0x000e0e0204007986 */ /* 0x000fe2000c101504 */
[----:B------:R-:W-:Y:S05]  /*7200*/  EXIT ;  /* 0x000000000000794d */ /* 0x000fea0003800000 */
.L_x_0:
[----:B------:R-:W-:-:S00]  /*7210*/  BRA `(.L_x_0) ;  /* 0xfffffff000007947 */ /* 0x000fc0000383ffff */
[----:B------:R-:W-:-:S00]  /*7220*/  NOP ;  /* 0x0000000000007918 */ /* 0x000fc00000000000 */
        /* <DEDUP_REMOVED lines=13> */
.L_x_1:
